// auto-generated by cutlass_sweep.gemm — config: {"arch": "sm_100", "cluster_m": 2, "cluster_n": 4, "dtype": "e5m2", "dtype_b": "e5m2", "layout": "nt", "stages": 0, "tile_k": 128, "tile_m": 128, "tile_n": 256}
#include "cutlass/cutlass.h"
#include "cutlass/gemm/collective/collective_builder.hpp"
#include "cutlass/gemm/device/gemm_universal_adapter.h"
#include "cutlass/gemm/kernel/gemm_universal.hpp"
#include "cutlass/epilogue/collective/collective_builder.hpp"

using ElemA = cutlass::float_e5m2_t;
using ElemB = cutlass::float_e5m2_t;
using ElemCD = cutlass::float_e5m2_t;
using Acc  = float;
using TileShape    = cute::Shape<cute::_128, cute::_256, cute::_128>;
using ClusterShape = cute::Shape<cute::_2, cute::_4, cute::_1>;

using CollectiveEpilogue = typename cutlass::epilogue::collective::CollectiveBuilder<
    cutlass::arch::Sm100, cutlass::arch::OpClassTensorOp,
    TileShape, ClusterShape,
    cutlass::epilogue::collective::EpilogueTileAuto,
    Acc, Acc,
    ElemCD, cutlass::layout::RowMajor, 128 / cutlass::sizeof_bits<ElemCD>::value,
    ElemCD, cutlass::layout::RowMajor, 128 / cutlass::sizeof_bits<ElemCD>::value,
    cutlass::epilogue::collective::EpilogueScheduleAuto
  >::CollectiveOp;

using CollectiveMainloop = typename cutlass::gemm::collective::CollectiveBuilder<
    cutlass::arch::Sm100, cutlass::arch::OpClassTensorOp,
    ElemA, cutlass::layout::RowMajor, 128 / cutlass::sizeof_bits<ElemA>::value,
    ElemB, cutlass::layout::ColumnMajor, 128 / cutlass::sizeof_bits<ElemB>::value,
    Acc,
    TileShape, ClusterShape,
    cutlass::gemm::collective::StageCountAutoCarveout<static_cast<int>(sizeof(typename CollectiveEpilogue::SharedStorage))>,
    cutlass::gemm::collective::KernelScheduleAuto
  >::CollectiveOp;

using GemmKernel = cutlass::gemm::kernel::GemmUniversal<
    cute::Shape<int,int,int,int>,
    CollectiveMainloop,
    CollectiveEpilogue
>;
using Gemm = cutlass::gemm::device::GemmUniversalAdapter<GemmKernel>;

// Force the device kernel symbol into the cubin without needing a host main.
auto* _anchor = &cutlass::device_kernel<GemmKernel>;


// ===== COMPILED SASS (sm_100a) =====

	.target	sm_100a

	.elftype	@"ET_EXEC"


//--------------------- .note.nv.tkinfo           --------------------------
	.section	.note.nv.tkinfo,"",@"SHT_NOTE"
	.sectionflags	@"SHF_NOTE_NV_TKINFO"
	.tkinfo
        /*0018*/ 	.word	0x00000002
        /*0030*/ 	.string	""
        /*0030*/ 	.string	"ptxas"
        /*0030*/ 	.string	"Cuda compilation tools, release 13.0, V13.0.88"
        /*0030*/ 	.string	"Build cuda_13.0.r13.0/compiler.36424714_0"
        /*0030*/ 	.string	"-arch sm_100a -m 64 "



//--------------------- .note.nv.cuinfo           --------------------------
	.section	.note.nv.cuinfo,"",@"SHT_NOTE"
	.sectionflags	@"SHF_NOTE_NV_CUINFO"
        /*0018*/ 	.short	0x0002
        /*001a*/ 	.short	0x0064
        /*001c*/ 	.short	0x0082
	.zero		2


//--------------------- .nv.info                  --------------------------
	.section	.nv.info,"",@"SHT_CUDA_INFO"
	.align	4


	//----- nvinfo : EIATTR_REGCOUNT
	.align		4
        /*0000*/ 	.byte	0x04, 0x2f
        /*0002*/ 	.short	(.L_20 - .L_19)
	.align		4
.L_19:
        /*0004*/ 	.word	index@(_ZN7cutlass13device_kernelINS_4gemm6kernel13GemmUniversalIN4cute5tupleIJiiiiEEENS1_10collective13CollectiveMmaINS1_35MainloopSm100TmaUmmaWarpSpecializedILi8ELi2ELi4ENS5_IJNS4_1CILi2EEENSA_ILi4EEENSA_ILi1EEEEEEEENS5_IJNSA_ILi128EEENSA_ILi256EEESG_EEENS_12float_e5m2_tENS5_IJlSD_lEEESJ_SK_NS4_8TiledMMAINS4_8MMA_AtomIJNS4_10MMA_TraitsINS4_25SM100_MMA_F8F6F4_2x1SM_SSEJSJ_SJ_fSG_SH_NS4_17integral_constantINS4_4UMMA5MajorELSR_0EEESS_NSP_INSQ_7ScaleInELST_0EEESU_EEEEEENS4_6LayoutINS5_IJSD_SD_SD_EEENS5_IJNSA_ILi0EEESZ_SZ_EEEEENS5_IJNS4_10UnderscoreES12_S12_EEEEENS4_28SM100_TMA_2SM_LOAD_MULTICASTENS4_14ComposedLayoutINS4_7SwizzleILi3ELi4ELi3EEENS4_18smem_ptr_flag_bitsILi8EEENSX_INS5_IJNSA_ILi8EEESG_EEENS5_IJSG_SD_EEEEEEEvNS4_8identityENS4_18SM100_TMA_2SM_LOADES1F_vS1G_EENS_8epilogue10collective18CollectiveEpilogueINS1J_23Sm100TmaWarpSpecializedILi4ELi2ELi32ELb0ELb0EEEJNS5_IJNSA_ILi64EEESH_SG_EEENS5_IJNSX_IS1O_SD_EENSX_INS5_IJNSA_ILi32EEESB_EEENS5_IJSD_SG_EEEEEEEESJ_SK_SJ_SK_NS1J_6fusion15FusionCallbacksIS1N_NS1W_17LinearCombinationISJ_fSJ_fLNS_15FloatRoundStyleE2EEES1P_S1V_JEEENS4_5SM1004TMEM4LOAD26SM100_TMEM_LOAD_32dp32b32xENS4_13SM90_TMA_LOADENS16_INS17_ILi1ELi4ELi3EEES1A_NSX_INS5_IJS1B_S1R_EEENS5_IJS1R_SD_EEEEEEENS4_39AutoVectorizingCopyWithAssumedAlignmentILi128EEENS4_14SM90_TMA_STOREES2B_S2D_S2D_EEEvvEEEEvNT_6ParamsE)
        /*0008*/ 	.word	0x00000075


	//----- nvinfo : EIATTR_FRAME_SIZE
	.align		4
.L_20:
        /*000c*/ 	.byte	0x04, 0x11
        /*000e*/ 	.short	(.L_22 - .L_21)
	.align		4
.L_21:
        /*0010*/ 	.word	index@($__internal_2_$__cuda_sm10x_tcgen05_guardrail_trap_unallocated_columns_being_dealloced)
        /*0014*/ 	.word	0x00000000


	//----- nvinfo : EIATTR_FRAME_SIZE
	.align		4
.L_22:
        /*0018*/ 	.byte	0x04, 0x11
        /*001a*/ 	.short	(.L_24 - .L_23)
	.align		4
.L_23:
        /*001c*/ 	.word	index@($__internal_1_$__cuda_sm10x_tcgen05_guardrail_trap_phase_invalid_during_alloc)
        /*0020*/ 	.word	0x00000000


	//----- nvinfo : EIATTR_FRAME_SIZE
	.align		4
.L_24:
        /*0024*/ 	.byte	0x04, 0x11
        /*0026*/ 	.short	(.L_26 - .L_25)
	.align		4
.L_25:
        /*0028*/ 	.word	index@($__internal_0_$__cuda_sm10x_tcgen05_guardrail_trap_col_being_dealloced_not_returned_by_alloc)
        /*002c*/ 	.word	0x00000000


	//----- nvinfo : EIATTR_FRAME_SIZE
	.align		4
.L_26:
        /*0030*/ 	.byte	0x04, 0x11
        /*0032*/ 	.short	(.L_28 - .L_27)
	.align		4
.L_27:
        /*0034*/ 	.word	index@(_ZN7cutlass13device_kernelINS_4gemm6kernel13GemmUniversalIN4cute5tupleIJiiiiEEENS1_10collective13CollectiveMmaINS1_35MainloopSm100TmaUmmaWarpSpecializedILi8ELi2ELi4ENS5_IJNS4_1CILi2EEENSA_ILi4EEENSA_ILi1EEEEEEEENS5_IJNSA_ILi128EEENSA_ILi256EEESG_EEENS_12float_e5m2_tENS5_IJlSD_lEEESJ_SK_NS4_8TiledMMAINS4_8MMA_AtomIJNS4_10MMA_TraitsINS4_25SM100_MMA_F8F6F4_2x1SM_SSEJSJ_SJ_fSG_SH_NS4_17integral_constantINS4_4UMMA5MajorELSR_0EEESS_NSP_INSQ_7ScaleInELST_0EEESU_EEEEEENS4_6LayoutINS5_IJSD_SD_SD_EEENS5_IJNSA_ILi0EEESZ_SZ_EEEEENS5_IJNS4_10UnderscoreES12_S12_EEEEENS4_28SM100_TMA_2SM_LOAD_MULTICASTENS4_14ComposedLayoutINS4_7SwizzleILi3ELi4ELi3EEENS4_18smem_ptr_flag_bitsILi8EEENSX_INS5_IJNSA_ILi8EEESG_EEENS5_IJSG_SD_EEEEEEEvNS4_8identityENS4_18SM100_TMA_2SM_LOADES1F_vS1G_EENS_8epilogue10collective18CollectiveEpilogueINS1J_23Sm100TmaWarpSpecializedILi4ELi2ELi32ELb0ELb0EEEJNS5_IJNSA_ILi64EEESH_SG_EEENS5_IJNSX_IS1O_SD_EENSX_INS5_IJNSA_ILi32EEESB_EEENS5_IJSD_SG_EEEEEEEESJ_SK_SJ_SK_NS1J_6fusion15FusionCallbacksIS1N_NS1W_17LinearCombinationISJ_fSJ_fLNS_15FloatRoundStyleE2EEES1P_S1V_JEEENS4_5SM1004TMEM4LOAD26SM100_TMEM_LOAD_32dp32b32xENS4_13SM90_TMA_LOADENS16_INS17_ILi1ELi4ELi3EEES1A_NSX_INS5_IJS1B_S1R_EEENS5_IJS1R_SD_EEEEEEENS4_39AutoVectorizingCopyWithAssumedAlignmentILi128EEENS4_14SM90_TMA_STOREES2B_S2D_S2D_EEEvvEEEEvNT_6ParamsE)
        /*0038*/ 	.word	0x00000000


	//----- nvinfo : EIATTR_MIN_STACK_SIZE
	.align		4
.L_28:
        /*003c*/ 	.byte	0x04, 0x12
        /*003e*/ 	.short	(.L_30 - .L_29)
	.align		4
.L_29:
        /*0040*/ 	.word	index@(_ZN7cutlass13device_kernelINS_4gemm6kernel13GemmUniversalIN4cute5tupleIJiiiiEEENS1_10collective13CollectiveMmaINS1_35MainloopSm100TmaUmmaWarpSpecializedILi8ELi2ELi4ENS5_IJNS4_1CILi2EEENSA_ILi4EEENSA_ILi1EEEEEEEENS5_IJNSA_ILi128EEENSA_ILi256EEESG_EEENS_12float_e5m2_tENS5_IJlSD_lEEESJ_SK_NS4_8TiledMMAINS4_8MMA_AtomIJNS4_10MMA_TraitsINS4_25SM100_MMA_F8F6F4_2x1SM_SSEJSJ_SJ_fSG_SH_NS4_17integral_constantINS4_4UMMA5MajorELSR_0EEESS_NSP_INSQ_7ScaleInELST_0EEESU_EEEEEENS4_6LayoutINS5_IJSD_SD_SD_EEENS5_IJNSA_ILi0EEESZ_SZ_EEEEENS5_IJNS4_10UnderscoreES12_S12_EEEEENS4_28SM100_TMA_2SM_LOAD_MULTICASTENS4_14ComposedLayoutINS4_7SwizzleILi3ELi4ELi3EEENS4_18smem_ptr_flag_bitsILi8EEENSX_INS5_IJNSA_ILi8EEESG_EEENS5_IJSG_SD_EEEEEEEvNS4_8identityENS4_18SM100_TMA_2SM_LOADES1F_vS1G_EENS_8epilogue10collective18CollectiveEpilogueINS1J_23Sm100TmaWarpSpecializedILi4ELi2ELi32ELb0ELb0EEEJNS5_IJNSA_ILi64EEESH_SG_EEENS5_IJNSX_IS1O_SD_EENSX_INS5_IJNSA_ILi32EEESB_EEENS5_IJSD_SG_EEEEEEEESJ_SK_SJ_SK_NS1J_6fusion15FusionCallbacksIS1N_NS1W_17LinearCombinationISJ_fSJ_fLNS_15FloatRoundStyleE2EEES1P_S1V_JEEENS4_5SM1004TMEM4LOAD26SM100_TMEM_LOAD_32dp32b32xENS4_13SM90_TMA_LOADENS16_INS17_ILi1ELi4ELi3EEES1A_NSX_INS5_IJS1B_S1R_EEENS5_IJS1R_SD_EEEEEEENS4_39AutoVectorizingCopyWithAssumedAlignmentILi128EEENS4_14SM90_TMA_STOREES2B_S2D_S2D_EEEvvEEEEvNT_6ParamsE)
        /*0044*/ 	.word	0x00000000
.L_30:


//--------------------- .nv.compat                --------------------------
	.section	.nv.compat,"",@"SHT_CUDA_COMPAT_INFO"
	.align	4
        /*0000*/ 	.byte	0x02, 0x09, 0x01, 0x00, 0x02, 0x02, 0x02, 0x00, 0x02, 0x05, 0x05, 0x00, 0x03, 0x07, 0x01, 0x01
        /*0010*/ 	.byte	0x02, 0x03, 0x01, 0x00, 0x02, 0x06, 0x01, 0x00, 0x04, 0x0b, 0x08, 0x00, 0x09, 0x00, 0x00, 0x00
        /*0020*/ 	.byte	0x00, 0x00, 0x00, 0x00


//--------------------- .nv.info._ZN7cutlass13device_kernelINS_4gemm6kernel13GemmUniversalIN4cute5tupleIJiiiiEEENS1_10collective13CollectiveMmaINS1_35MainloopSm100TmaUmmaWarpSpecializedILi8ELi2ELi4ENS5_IJNS4_1CILi2EEENSA_ILi4EEENSA_ILi1EEEEEEEENS5_IJNSA_ILi128EEENSA_ILi256EEESG_EEENS_12float_e5m2_tENS5_IJlSD_lEEESJ_SK_NS4_8TiledMMAINS4_8MMA_AtomIJNS4_10MMA_TraitsINS4_25SM100_MMA_F8F6F4_2x1SM_SSEJSJ_SJ_fSG_SH_NS4_17integral_constantINS4_4UMMA5MajorELSR_0EEESS_NSP_INSQ_7ScaleInELST_0EEESU_EEEEEENS4_6LayoutINS5_IJSD_SD_SD_EEENS5_IJNSA_ILi0EEESZ_SZ_EEEEENS5_IJNS4_10UnderscoreES12_S12_EEEEENS4_28SM100_TMA_2SM_LOAD_MULTICASTENS4_14ComposedLayoutINS4_7SwizzleILi3ELi4ELi3EEENS4_18smem_ptr_flag_bitsILi8EEENSX_INS5_IJNSA_ILi8EEESG_EEENS5_IJSG_SD_EEEEEEEvNS4_8identityENS4_18SM100_TMA_2SM_LOADES1F_vS1G_EENS_8epilogue10collective18CollectiveEpilogueINS1J_23Sm100TmaWarpSpecializedILi4ELi2ELi32ELb0ELb0EEEJNS5_IJNSA_ILi64EEESH_SG_EEENS5_IJNSX_IS1O_SD_EENSX_INS5_IJNSA_ILi32EEESB_EEENS5_IJSD_SG_EEEEEEEESJ_SK_SJ_SK_NS1J_6fusion15FusionCallbacksIS1N_NS1W_17LinearCombinationISJ_fSJ_fLNS_15FloatRoundStyleE2EEES1P_S1V_JEEENS4_5SM1004TMEM4LOAD26SM100_TMEM_LOAD_32dp32b32xENS4_13SM90_TMA_LOADENS16_INS17_ILi1ELi4ELi3EEES1A_NSX_INS5_IJS1B_S1R_EEENS5_IJS1R_SD_EEEEEEENS4_39AutoVectorizingCopyWithAssumedAlignmentILi128EEENS4_14SM90_TMA_STOREES2B_S2D_S2D_EEEvvEEEEvNT_6ParamsE --------------------------
	.section	.nv.info._ZN7cutlass13device_kernelINS_4gemm6kernel13GemmUniversalIN4cute5tupleIJiiiiEEENS1_10collective13CollectiveMmaINS1_35MainloopSm100TmaUmmaWarpSpecializedILi8ELi2ELi4ENS5_IJNS4_1CILi2EEENSA_ILi4EEENSA_ILi1EEEEEEEENS5_IJNSA_ILi128EEENSA_ILi256EEESG_EEENS_12float_e5m2_tENS5_IJlSD_lEEESJ_SK_NS4_8TiledMMAINS4_8MMA_AtomIJNS4_10MMA_TraitsINS4_25SM100_MMA_F8F6F4_2x1SM_SSEJSJ_SJ_fSG_SH_NS4_17integral_constantINS4_4UMMA5MajorELSR_0EEESS_NSP_INSQ_7ScaleInELST_0EEESU_EEEEEENS4_6LayoutINS5_IJSD_SD_SD_EEENS5_IJNSA_ILi0EEESZ_SZ_EEEEENS5_IJNS4_10UnderscoreES12_S12_EEEEENS4_28SM100_TMA_2SM_LOAD_MULTICASTENS4_14ComposedLayoutINS4_7SwizzleILi3ELi4ELi3EEENS4_18smem_ptr_flag_bitsILi8EEENSX_INS5_IJNSA_ILi8EEESG_EEENS5_IJSG_SD_EEEEEEEvNS4_8identityENS4_18SM100_TMA_2SM_LOADES1F_vS1G_EENS_8epilogue10collective18CollectiveEpilogueINS1J_23Sm100TmaWarpSpecializedILi4ELi2ELi32ELb0ELb0EEEJNS5_IJNSA_ILi64EEESH_SG_EEENS5_IJNSX_IS1O_SD_EENSX_INS5_IJNSA_ILi32EEESB_EEENS5_IJSD_SG_EEEEEEEESJ_SK_SJ_SK_NS1J_6fusion15FusionCallbacksIS1N_NS1W_17LinearCombinationISJ_fSJ_fLNS_15FloatRoundStyleE2EEES1P_S1V_JEEENS4_5SM1004TMEM4LOAD26SM100_TMEM_LOAD_32dp32b32xENS4_13SM90_TMA_LOADENS16_INS17_ILi1ELi4ELi3EEES1A_NSX_INS5_IJS1B_S1R_EEENS5_IJS1R_SD_EEEEEEENS4_39AutoVectorizingCopyWithAssumedAlignmentILi128EEENS4_14SM90_TMA_STOREES2B_S2D_S2D_EEEvvEEEEvNT_6ParamsE,"",@"SHT_CUDA_INFO"
	.sectionflags	@""
	.align	4


	//----- nvinfo : EIATTR_CUDA_API_VERSION
	.align		4
        /*0000*/ 	.byte	0x04, 0x37
        /*0002*/ 	.short	(.L_32 - .L_31)
.L_31:
        /*0004*/ 	.word	0x00000082


	//----- nvinfo : EIATTR_KPARAM_INFO
	.align		4
.L_32:
        /*0008*/ 	.byte	0x04, 0x17
        /*000a*/ 	.short	(.L_34 - .L_33)
.L_33:
        /*000c*/ 	.word	0x00000000
        /*0010*/ 	.short	0x0000
        /*0012*/ 	.short	0x0000
        /*0014*/ 	.byte	0x00, 0xf0, 0x01, 0x20


	//----- nvinfo : EIATTR_AT_ENTRY_FRAGMENTS
	.align		4
.L_34:
        /*0018*/ 	.byte	0x04, 0x4f
        /*001a*/ 	.short	(.L_36 - .L_35)


	//   ....[0]....
.L_35:
        /*001c*/ 	.word	0x00000007


	//----- nvinfo : EIATTR_RESERVED_SMEM_USED
	.align		4
.L_36:
        /*0020*/ 	.byte	0x01, 0x41
	.zero		2


	//----- nvinfo : EIATTR_SPARSE_MMA_MASK
	.align		4
        /*0024*/ 	.byte	0x03, 0x50
        /*0026*/ 	.short	0x0000


	//----- nvinfo : EIATTR_TCGEN05_2CTA_USED
	.align		4
        /*0028*/ 	.byte	0x01, 0x52
	.zero		2


	//----- nvinfo : EIATTR_MAXREG_COUNT
	.align		4
        /*002c*/ 	.byte	0x03, 0x1b
        /*002e*/ 	.short	0x00ff


	//----- nvinfo : EIATTR_NUM_BARRIERS
	.align		4
        /*0030*/ 	.byte	0x02, 0x4c
        /*0032*/ 	.byte	0x07
	.zero		1


	//----- nvinfo : EIATTR_EXTERNS
	.align		4
        /*0034*/ 	.byte	0x04, 0x0f
        /*0036*/ 	.short	(.L_38 - .L_37)


	//   ....[0]....
	.align		4
.L_37:
        /*0038*/ 	.word	index@(__assertfail)


	//----- nvinfo : EIATTR_MERCURY_ISA_VERSION
	.align		4
.L_38:
        /*003c*/ 	.byte	0x03, 0x5f
        /*003e*/ 	.short	0x0101


	//----- nvinfo : EIATTR_INT_WARP_WIDE_INSTR_OFFSETS
	.align		4
        /*0040*/ 	.byte	0x04, 0x31
        /*0042*/ 	.short	(.L_40 - .L_39)


	//   ....[0]....
.L_39:
        /*0044*/ 	.word	0x00000de0


	//   ....[1]....
        /*0048*/ 	.word	0x00000e80


	//   ....[2]....
        /*004c*/ 	.word	0x00004590


	//   ....[3]....
        /*0050*/ 	.word	0x000045b0


	//   ....[4]....
        /*0054*/ 	.word	0x000045e0


	//   ....[5]....
        /*0058*/ 	.word	0x00005150


	//   ....[6]....
        /*005c*/ 	.word	0x000051f0


	//   ....[7]....
        /*0060*/ 	.word	0x000052a0


	//   ....[8]....
        /*0064*/ 	.word	0x00005310


	//   ....[9]....
        /*0068*/ 	.word	0x000053d0


	//   ....[10]....
        /*006c*/ 	.word	0x00005470


	//   ....[11]....
        /*0070*/ 	.word	0x000054e0


	//   ....[12]....
        /*0074*/ 	.word	0x000055a0


	//   ....[13]....
        /*0078*/ 	.word	0x00005640


	//   ....[14]....
        /*007c*/ 	.word	0x000056e0


	//   ....[15]....
        /*0080*/ 	.word	0x000057d0


	//   ....[16]....
        /*0084*/ 	.word	0x000058a0


	//----- nvinfo : EIATTR_COOP_GROUP_MASK_REGIDS
	.align		4
.L_40:
        /*0088*/ 	.byte	0x04, 0x29
        /*008a*/ 	.short	(.L_42 - .L_41)


	//   ....[0]....
.L_41:
        /*008c*/ 	.word	0xffffffff


	//   ....[1]....
        /*0090*/ 	.word	0xffffffff


	//   ....[2]....
        /*0094*/ 	.word	0xffffffff


	//   ....[3]....
        /*0098*/ 	.word	0xffffffff


	//   ....[4]....
        /*009c*/ 	.word	0xffffffff


	//   ....[5]....
        /*00a0*/ 	.word	0xffffffff


	//   ....[6]....
        /*00a4*/ 	.word	0xffffffff


	//   ....[7]....
        /*00a8*/ 	.word	0xffffffff


	//   ....[8]....
        /*00ac*/ 	.word	0xffffffff


	//   ....[9]....
        /*00b0*/ 	.word	0xffffffff


	//   ....[10]....
        /*00b4*/ 	.word	0xffffffff


	//   ....[11]....
        /*00b8*/ 	.word	0xffffffff


	//   ....[12]....
        /*00bc*/ 	.word	0xffffffff


	//   ....[13]....
        /*00c0*/ 	.word	0xffffffff


	//----- nvinfo : EIATTR_COOP_GROUP_INSTR_OFFSETS
	.align		4
.L_42:
        /*00c4*/ 	.byte	0x04, 0x28
        /*00c6*/ 	.short	(.L_44 - .L_43)


	//   ....[0]....
.L_43:
        /*00c8*/ 	.word	0x000000b0


	//   ....[1]....
        /*00cc*/ 	.word	0x00000510


	//   ....[2]....
        /*00d0*/ 	.word	0x00000750


	//   ....[3]....
        /*00d4*/ 	.word	0x000008e0


	//   ....[4]....
        /*00d8*/ 	.word	0x000009d0


	//   ....[5]....
        /*00dc*/ 	.word	0x00000b30


	//   ....[6]....
        /*00e0*/ 	.word	0x00000cc0


	//   ....[7]....
        /*00e4*/ 	.word	0x00000f00


	//   ....[8]....
        /*00e8*/ 	.word	0x00002290


	//   ....[9]....
        /*00ec*/ 	.word	0x00003370


	//   ....[10]....
        /*00f0*/ 	.word	0x00003840


	//   ....[11]....
        /*00f4*/ 	.word	0x00003870


	//   ....[12]....
        /*00f8*/ 	.word	0x00004490


	//   ....[13]....
        /*00fc*/ 	.word	0x000046a0


	//----- nvinfo : EIATTR_VRC_CTA_INIT_COUNT
	.align		4
.L_44:
        /*0100*/ 	.byte	0x02, 0x4a
        /*0102*/ 	.byte	0x80
	.zero		1


	//----- nvinfo : EIATTR_SYSCALL_OFFSETS
	.align		4
        /*0104*/ 	.byte	0x04, 0x46
        /*0106*/ 	.short	(.L_46 - .L_45)


	//   ....[0]....
.L_45:
        /*0108*/ 	.word	0x00006410


	//   ....[1]....
        /*010c*/ 	.word	0x00006550


	//   ....[2]....
        /*0110*/ 	.word	0x00006d30


	//   ....[3]....
        /*0114*/ 	.word	0x00007b10


	//   ....[4]....
        /*0118*/ 	.word	0x000088a0


	//   ....[5]....
        /*011c*/ 	.word	0x00009650


	//----- nvinfo : EIATTR_MBARRIER_INSTR_OFFSETS
	.align		4
.L_46:
        /*0120*/ 	.byte	0x04, 0x39
        /*0122*/ 	.short	(.L_48 - .L_47)


	//   ....[0]....
.L_47:
        /*0124*/ 	.word	0x00000640
        /*0128*/ 	.word	0x000000ff
        /*012c*/ 	.word	0x00000000
        /*0130*/ 	.short	0x0100
        /*0132*/ 	.byte	0x04
	.zero		1


	//   ....[1]....
        /*0134*/ 	.word	0x00000650
        /*0138*/ 	.word	0x000000ff
        /*013c*/ 	.word	0x00000040
        /*0140*/ 	.short	0x0100
        /*0142*/ 	.byte	0x04
	.zero		1


	//   ....[2]....
        /*0144*/ 	.word	0x00000660
        /*0148*/ 	.word	0x000000ff
        /*014c*/ 	.word	0x00000008
        /*0150*/ 	.short	0x0100
        /*0152*/ 	.byte	0x04
	.zero		1


	//   ....[3]....
        /*0154*/ 	.word	0x00000670
        /*0158*/ 	.word	0x000000ff
        /*015c*/ 	.word	0x00000048
        /*0160*/ 	.short	0x0100
        /*0162*/ 	.byte	0x04
	.zero		1


	//   ....[4]....
        /*0164*/ 	.word	0x00000680
        /*0168*/ 	.word	0x000000ff
        /*016c*/ 	.word	0x00000010
        /*0170*/ 	.short	0x0100
        /*0172*/ 	.byte	0x04
	.zero		1


	//   ....[5]....
        /*0174*/ 	.word	0x00000690
        /*0178*/ 	.word	0x000000ff
        /*017c*/ 	.word	0x00000050
        /*0180*/ 	.short	0x0100
        /*0182*/ 	.byte	0x04
	.zero		1


	//   ....[6]....
        /*0184*/ 	.word	0x000006a0
        /*0188*/ 	.word	0x000000ff
        /*018c*/ 	.word	0x00000018
        /*0190*/ 	.short	0x0100
        /*0192*/ 	.byte	0x04
	.zero		1


	//   ....[7]....
        /*0194*/ 	.word	0x000006b0
        /*0198*/ 	.word	0x000000ff
        /*019c*/ 	.word	0x00000058
        /*01a0*/ 	.short	0x0100
        /*01a2*/ 	.byte	0x04
	.zero		1


	//   ....[8]....
        /*01a4*/ 	.word	0x000006c0
        /*01a8*/ 	.word	0x000000ff
        /*01ac*/ 	.word	0x00000020
        /*01b0*/ 	.short	0x0100
        /*01b2*/ 	.byte	0x04
	.zero		1


	//   ....[9]....
        /*01b4*/ 	.word	0x000006d0
        /*01b8*/ 	.word	0x000000ff
        /*01bc*/ 	.word	0x00000060
        /*01c0*/ 	.short	0x0100
        /*01c2*/ 	.byte	0x04
	.zero		1


	//   ....[10]....
        /*01c4*/ 	.word	0x000006e0
        /*01c8*/ 	.word	0x000000ff
        /*01cc*/ 	.word	0x00000028
        /*01d0*/ 	.short	0x0100
        /*01d2*/ 	.byte	0x04
	.zero		1


	//   ....[11]....
        /*01d4*/ 	.word	0x000006f0
        /*01d8*/ 	.word	0x000000ff
        /*01dc*/ 	.word	0x00000068
        /*01e0*/ 	.short	0x0100
        /*01e2*/ 	.byte	0x04
	.zero		1


	//   ....[12]....
        /*01e4*/ 	.word	0x00000700
        /*01e8*/ 	.word	0x000000ff
        /*01ec*/ 	.word	0x00000030
        /*01f0*/ 	.short	0x0100
        /*01f2*/ 	.byte	0x04
	.zero		1


	//   ....[13]....
        /*01f4*/ 	.word	0x00000710
        /*01f8*/ 	.word	0x000000ff
        /*01fc*/ 	.word	0x00000070
        /*0200*/ 	.short	0x0100
        /*0202*/ 	.byte	0x04
	.zero		1


	//   ....[14]....
        /*0204*/ 	.word	0x00000720
        /*0208*/ 	.word	0x000000ff
        /*020c*/ 	.word	0x00000038
        /*0210*/ 	.short	0x0100
        /*0212*/ 	.byte	0x04
	.zero		1


	//   ....[15]....
        /*0214*/ 	.word	0x00000730
        /*0218*/ 	.word	0x000000ff
        /*021c*/ 	.word	0x00000078
        /*0220*/ 	.short	0x0100
        /*0222*/ 	.byte	0x04
	.zero		1


	//   ....[16]....
        /*0224*/ 	.word	0x00000850
        /*0228*/ 	.word	0x000000ff
        /*022c*/ 	.word	0x00000080
        /*0230*/ 	.short	0x0100
        /*0232*/ 	.byte	0x04
	.zero		1


	//   ....[17]....
        /*0234*/ 	.word	0x00000860
        /*0238*/ 	.word	0x000000ff
        /*023c*/ 	.word	0x000000a0
        /*0240*/ 	.short	0x0100
        /*0242*/ 	.byte	0x04
	.zero		1


	//   ....[18]....
        /*0244*/ 	.word	0x00000870
        /*0248*/ 	.word	0x000000ff
        /*024c*/ 	.word	0x00000088
        /*0250*/ 	.short	0x0100
        /*0252*/ 	.byte	0x04
	.zero		1


	//   ....[19]....
        /*0254*/ 	.word	0x00000880
        /*0258*/ 	.word	0x000000ff
        /*025c*/ 	.word	0x000000a8
        /*0260*/ 	.short	0x0100
        /*0262*/ 	.byte	0x04
	.zero		1


	//   ....[20]....
        /*0264*/ 	.word	0x00000890
        /*0268*/ 	.word	0x000000ff
        /*026c*/ 	.word	0x00000090
        /*0270*/ 	.short	0x0100
        /*0272*/ 	.byte	0x04
	.zero		1


	//   ....[21]....
        /*0274*/ 	.word	0x000008a0
        /*0278*/ 	.word	0x000000ff
        /*027c*/ 	.word	0x000000b0
        /*0280*/ 	.short	0x0100
        /*0282*/ 	.byte	0x04
	.zero		1


	//   ....[22]....
        /*0284*/ 	.word	0x000008b0
        /*0288*/ 	.word	0x000000ff
        /*028c*/ 	.word	0x00000098
        /*0290*/ 	.short	0x0100
        /*0292*/ 	.byte	0x04
	.zero		1


	//   ....[23]....
        /*0294*/ 	.word	0x000008c0
        /*0298*/ 	.word	0x000000ff
        /*029c*/ 	.word	0x000000b8
        /*02a0*/ 	.short	0x0100
        /*02a2*/ 	.byte	0x04
	.zero		1


	//   ....[24]....
        /*02a4*/ 	.word	0x000009a0
        /*02a8*/ 	.word	0x000000ff
        /*02ac*/ 	.word	0x000000c0
        /*02b0*/ 	.short	0x0100
        /*02b2*/ 	.byte	0x06
	.zero		1


	//   ....[25]....
        /*02b4*/ 	.word	0x000009b0
        /*02b8*/ 	.word	0x000000ff
        /*02bc*/ 	.word	0x000000c8
        /*02c0*/ 	.short	0x0100
        /*02c2*/ 	.byte	0x06
	.zero		1


	//   ....[26]....
        /*02c4*/ 	.word	0x00000ae0
        /*02c8*/ 	.word	0x000000ff
        /*02cc*/ 	.word	0x000000d0
        /*02d0*/ 	.short	0x0100
        /*02d2*/ 	.byte	0x06
	.zero		1


	//   ....[27]....
        /*02d4*/ 	.word	0x00000af0
        /*02d8*/ 	.word	0x000000ff
        /*02dc*/ 	.word	0x000000e0
        /*02e0*/ 	.short	0x0100
        /*02e2*/ 	.byte	0x06
	.zero		1


	//   ....[28]....
        /*02e4*/ 	.word	0x00000b00
        /*02e8*/ 	.word	0x000000ff
        /*02ec*/ 	.word	0x000000d8
        /*02f0*/ 	.short	0x0100
        /*02f2*/ 	.byte	0x06
	.zero		1


	//   ....[29]....
        /*02f4*/ 	.word	0x00000b10
        /*02f8*/ 	.word	0x000000ff
        /*02fc*/ 	.word	0x000000e8
        /*0300*/ 	.short	0x0100
        /*0302*/ 	.byte	0x06
	.zero		1


	//   ....[30]....
        /*0304*/ 	.word	0x00000c30
        /*0308*/ 	.word	0x000000ff
        /*030c*/ 	.word	0x000000f0
        /*0310*/ 	.short	0x0100
        /*0312*/ 	.byte	0x04
	.zero		1


	//   ....[31]....
        /*0314*/ 	.word	0x00000c40
        /*0318*/ 	.word	0x000000ff
        /*031c*/ 	.word	0x00000110
        /*0320*/ 	.short	0x0100
        /*0322*/ 	.byte	0x04
	.zero		1


	//   ....[32]....
        /*0324*/ 	.word	0x00000c50
        /*0328*/ 	.word	0x000000ff
        /*032c*/ 	.word	0x000000f8
        /*0330*/ 	.short	0x0100
        /*0332*/ 	.byte	0x04
	.zero		1


	//   ....[33]....
        /*0334*/ 	.word	0x00000c60
        /*0338*/ 	.word	0x000000ff
        /*033c*/ 	.word	0x00000118
        /*0340*/ 	.short	0x0100
        /*0342*/ 	.byte	0x04
	.zero		1


	//   ....[34]....
        /*0344*/ 	.word	0x00000c70
        /*0348*/ 	.word	0x000000ff
        /*034c*/ 	.word	0x00000100
        /*0350*/ 	.short	0x0100
        /*0352*/ 	.byte	0x04
	.zero		1


	//   ....[35]....
        /*0354*/ 	.word	0x00000c80
        /*0358*/ 	.word	0x000000ff
        /*035c*/ 	.word	0x00000120
        /*0360*/ 	.short	0x0100
        /*0362*/ 	.byte	0x04
	.zero		1


	//   ....[36]....
        /*0364*/ 	.word	0x00000c90
        /*0368*/ 	.word	0x000000ff
        /*036c*/ 	.word	0x00000108
        /*0370*/ 	.short	0x0100
        /*0372*/ 	.byte	0x04
	.zero		1


	//   ....[37]....
        /*0374*/ 	.word	0x00000ca0
        /*0378*/ 	.word	0x000000ff
        /*037c*/ 	.word	0x00000128
        /*0380*/ 	.short	0x0100
        /*0382*/ 	.byte	0x04
	.zero		1


	//   ....[38]....
        /*0384*/ 	.word	0x00000d90
        /*0388*/ 	.word	0x000000ff
        /*038c*/ 	.word	0x00000130
        /*0390*/ 	.short	0x0100
        /*0392*/ 	.byte	0x04
	.zero		1


	//   ....[39]....
        /*0394*/ 	.word	0x00000da0
        /*0398*/ 	.word	0x000000ff
        /*039c*/ 	.word	0x00000140
        /*03a0*/ 	.short	0x0100
        /*03a2*/ 	.byte	0x04
	.zero		1


	//   ....[40]....
        /*03a4*/ 	.word	0x00000db0
        /*03a8*/ 	.word	0x000000ff
        /*03ac*/ 	.word	0x00000138
        /*03b0*/ 	.short	0x0100
        /*03b2*/ 	.byte	0x04
	.zero		1


	//   ....[41]....
        /*03b4*/ 	.word	0x00000dc0
        /*03b8*/ 	.word	0x000000ff
        /*03bc*/ 	.word	0x00000148
        /*03c0*/ 	.short	0x0100
        /*03c2*/ 	.byte	0x04
	.zero		1


	//   ....[42]....
        /*03c4*/ 	.word	0x00000ec0
        /*03c8*/ 	.word	0x000000ff
        /*03cc*/ 	.word	0x00000150
        /*03d0*/ 	.short	0x0100
        /*03d2*/ 	.byte	0x06
	.zero		1


	//   ....[43]....
        /*03d4*/ 	.word	0x00001ae0
        /*03d8*/ 	.word	0x00000000
        /*03dc*/ 	.word	0x00000140
        /*03e0*/ 	.short	0x010a
        /*03e2*/ 	.byte	0xff
	.zero		1


	//   ....[44]....
        /*03e4*/ 	.word	0x00001b00
        /*03e8*/ 	.word	0x00000000
        /*03ec*/ 	.word	0x00000130
        /*03f0*/ 	.short	0x0101
        /*03f2*/ 	.byte	0xff
	.zero		1


	//   ....[45]....
        /*03f4*/ 	.word	0x00001bb0
        /*03f8*/ 	.word	0x000000ff
        /*03fc*/ 	.word	0x00000040
        /*0400*/ 	.short	0x010a
        /*0402*/ 	.byte	0x04
	.zero		1


	//   ....[46]....
        /*0404*/ 	.word	0x00001c80
        /*0408*/ 	.word	0x000000ff
        /*040c*/ 	.word	0x00000040
        /*0410*/ 	.short	0x010a
        /*0412*/ 	.byte	0x21
	.zero		1


	//   ....[47]....
        /*0414*/ 	.word	0x00001e30
        /*0418*/ 	.word	0x000000ff
        /*041c*/ 	.word	0x00000040
        /*0420*/ 	.short	0x010a
        /*0422*/ 	.byte	0x05
	.zero		1


	//   ....[48]....
        /*0424*/ 	.word	0x00001f40
        /*0428*/ 	.word	0x000000ff
        /*042c*/ 	.word	0x000000c8
        /*0430*/ 	.short	0x0101
        /*0432*/ 	.byte	0x0d
	.zero		1


	//   ....[49]....
        /*0434*/ 	.word	0x00001f60
        /*0438*/ 	.word	0x000000ff
        /*043c*/ 	.word	0x00000040
        /*0440*/ 	.short	0x010a
        /*0442*/ 	.byte	0x04
	.zero		1


	//   ....[50]....
        /*0444*/ 	.word	0x00001fe0
        /*0448*/ 	.word	0x000000ff
        /*044c*/ 	.word	0x00000040
        /*0450*/ 	.short	0x010a
        /*0452*/ 	.byte	0x11
	.zero		1


	//   ....[51]....
        /*0454*/ 	.word	0x00002180
        /*0458*/ 	.word	0x000000ff
        /*045c*/ 	.word	0x00000040
        /*0460*/ 	.short	0x010a
        /*0462*/ 	.byte	0x05
	.zero		1


	//   ....[52]....
        /*0464*/ 	.word	0x000022c0
        /*0468*/ 	.word	0x00000003
        /*046c*/ 	.word	0x000000d0
        /*0470*/ 	.short	0x010a
        /*0472*/ 	.byte	0xff
	.zero		1


	//   ....[53]....
        /*0474*/ 	.word	0x00002410
        /*0478*/ 	.word	0x00000000
        /*047c*/ 	.word	0x00000000
        /*0480*/ 	.short	0x0101
        /*0482*/ 	.byte	0xff
	.zero		1


	//   ....[54]....
        /*0484*/ 	.word	0x000029b0
        /*0488*/ 	.word	0x000000ff
        /*048c*/ 	.word	0x00000000
        /*0490*/ 	.short	0x010a
        /*0492*/ 	.byte	0x04
	.zero		1


	//   ....[55]....
        /*0494*/ 	.word	0x00002a40
        /*0498*/ 	.word	0x000000ff
        /*049c*/ 	.word	0x00000000
        /*04a0*/ 	.short	0x010a
        /*04a2*/ 	.byte	0x05
	.zero		1


	//   ....[56]....
        /*04a4*/ 	.word	0x00002ad0
        /*04a8*/ 	.word	0x000000ff
        /*04ac*/ 	.word	0x00000000
        /*04b0*/ 	.short	0x010a
        /*04b2*/ 	.byte	0x05
	.zero		1


	//   ....[57]....
        /*04b4*/ 	.word	0x00002b60
        /*04b8*/ 	.word	0x000000ff
        /*04bc*/ 	.word	0x00000000
        /*04c0*/ 	.short	0x010a
        /*04c2*/ 	.byte	0x05
	.zero		1


	//   ....[58]....
        /*04c4*/ 	.word	0x00002bf0
        /*04c8*/ 	.word	0x000000ff
        /*04cc*/ 	.word	0x00000000
        /*04d0*/ 	.short	0x010a
        /*04d2*/ 	.byte	0x05
	.zero		1


	//   ....[59]....
        /*04d4*/ 	.word	0x00002c80
        /*04d8*/ 	.word	0x000000ff
        /*04dc*/ 	.word	0x00000000
        /*04e0*/ 	.short	0x010a
        /*04e2*/ 	.byte	0x05
	.zero		1


	//   ....[60]....
        /*04e4*/ 	.word	0x00002d10
        /*04e8*/ 	.word	0x000000ff
        /*04ec*/ 	.word	0x00000000
        /*04f0*/ 	.short	0x010a
        /*04f2*/ 	.byte	0x05
	.zero		1


	//   ....[61]....
        /*04f4*/ 	.word	0x00002db0
        /*04f8*/ 	.word	0x00000000
        /*04fc*/ 	.word	0x00000000
        /*0500*/ 	.short	0x010a
        /*0502*/ 	.byte	0xff
	.zero		1


	//   ....[62]....
        /*0504*/ 	.word	0x00002ed0
        /*0508*/ 	.word	0x00000002
        /*050c*/ 	.word	0x00000130
        /*0510*/ 	.short	0x010a
        /*0512*/ 	.byte	0xff
	.zero		1


	//   ....[63]....
        /*0514*/ 	.word	0x00002f30
        /*0518*/ 	.word	0x00000004
        /*051c*/ 	.word	0x00000000
        /*0520*/ 	.short	0x0101
        /*0522*/ 	.byte	0xff
	.zero		1


	//   ....[64]....
        /*0524*/ 	.word	0x00002f50
        /*0528*/ 	.word	0x000000ff
        /*052c*/ 	.word	0x000000e0
        /*0530*/ 	.short	0x010a
        /*0532*/ 	.byte	0x04
	.zero		1


	//   ....[65]....
        /*0534*/ 	.word	0x00003070
        /*0538*/ 	.word	0x00000002
        /*053c*/ 	.word	0x000000d0
        /*0540*/ 	.short	0x010a
        /*0542*/ 	.byte	0xff
	.zero		1


	//   ....[66]....
        /*0544*/ 	.word	0x00003180
        /*0548*/ 	.word	0x00000002
        /*054c*/ 	.word	0x00000000
        /*0550*/ 	.short	0x0101
        /*0552*/ 	.byte	0xff
	.zero		1


	//   ....[67]....
        /*0554*/ 	.word	0x00003210
        /*0558*/ 	.word	0x000000ff
        /*055c*/ 	.word	0x000000e0
        /*0560*/ 	.short	0x0106
        /*0562*/ 	.byte	0x04
	.zero		1


	//   ....[68]....
        /*0564*/ 	.word	0x00003230
        /*0568*/ 	.word	0x000000ff
        /*056c*/ 	.word	0x000000e0
        /*0570*/ 	.short	0x010a
        /*0572*/ 	.byte	0x04
	.zero		1


	//   ....[69]....
        /*0574*/ 	.word	0x000032c0
        /*0578*/ 	.word	0x000000ff
        /*057c*/ 	.word	0x000000e0
        /*0580*/ 	.short	0x0106
        /*0582*/ 	.byte	0x07
	.zero		1


	//   ....[70]....
        /*0584*/ 	.word	0x00003300
        /*0588*/ 	.word	0x00000000
        /*058c*/ 	.word	0x000000e0
        /*0590*/ 	.short	0x010a
        /*0592*/ 	.byte	0xff
	.zero		1


	//   ....[71]....
        /*0594*/ 	.word	0x00003540
        /*0598*/ 	.word	0x000000ff
        /*059c*/ 	.word	0x00000008
        /*05a0*/ 	.short	0x010a
        /*05a2*/ 	.byte	0x05
	.zero		1


	//   ....[72]....
        /*05a4*/ 	.word	0x00003560
        /*05a8*/ 	.word	0x000000ff
        /*05ac*/ 	.word	0x00000008
        /*05b0*/ 	.short	0x010a
        /*05b2*/ 	.byte	0x05
	.zero		1


	//   ....[73]....
        /*05b4*/ 	.word	0x000036f0
        /*05b8*/ 	.word	0x000000ff
        /*05bc*/ 	.word	0x00000008
        /*05c0*/ 	.short	0x010a
        /*05c2*/ 	.byte	0x05
	.zero		1


	//   ....[74]....
        /*05c4*/ 	.word	0x00003710
        /*05c8*/ 	.word	0x000000ff
        /*05cc*/ 	.word	0x00000008
        /*05d0*/ 	.short	0x010a
        /*05d2*/ 	.byte	0x05
	.zero		1


	//   ....[75]....
        /*05d4*/ 	.word	0x000037d0
        /*05d8*/ 	.word	0x000000ff
        /*05dc*/ 	.word	0x00000000
        /*05e0*/ 	.short	0x0101
        /*05e2*/ 	.byte	0x04
	.zero		1


	//   ....[76]....
        /*05e4*/ 	.word	0x00003b10
        /*05e8*/ 	.word	0x00000000
        /*05ec*/ 	.word	0x000000d0
        /*05f0*/ 	.short	0x010a
        /*05f2*/ 	.byte	0xff
	.zero		1


	//   ....[77]....
        /*05f4*/ 	.word	0x00003bd0
        /*05f8*/ 	.word	0x00000000
        /*05fc*/ 	.word	0x00000000
        /*0600*/ 	.short	0x0101
        /*0602*/ 	.byte	0xff
	.zero		1


	//   ....[78]....
        /*0604*/ 	.word	0x00003c90
        /*0608*/ 	.word	0x000000ff
        /*060c*/ 	.word	0x00000000
        /*0610*/ 	.short	0x010a
        /*0612*/ 	.byte	0x04
	.zero		1


	//   ....[79]....
        /*0614*/ 	.word	0x00003ca0
        /*0618*/ 	.word	0x000000ff
        /*061c*/ 	.word	0x00000110
        /*0620*/ 	.short	0x010a
        /*0622*/ 	.byte	0x1f
	.zero		1


	//   ....[80]....
        /*0624*/ 	.word	0x00003d50
        /*0628*/ 	.word	0x000000ff
        /*062c*/ 	.word	0x00000000
        /*0630*/ 	.short	0x010a
        /*0632*/ 	.byte	0x05
	.zero		1


	//   ....[81]....
        /*0634*/ 	.word	0x00003e80
        /*0638*/ 	.word	0x000000ff
        /*063c*/ 	.word	0x00000000
        /*0640*/ 	.short	0x010a
        /*0642*/ 	.byte	0x04
	.zero		1


	//   ....[82]....
        /*0644*/ 	.word	0x00004180
        /*0648*/ 	.word	0x000000ff
        /*064c*/ 	.word	0x00000000
        /*0650*/ 	.short	0x010a
        /*0652*/ 	.byte	0x04
	.zero		1


	//   ....[83]....
        /*0654*/ 	.word	0x00004210
        /*0658*/ 	.word	0x000000ff
        /*065c*/ 	.word	0x00000000
        /*0660*/ 	.short	0x010a
        /*0662*/ 	.byte	0x05
	.zero		1


	//   ....[84]....
        /*0664*/ 	.word	0x000042a0
        /*0668*/ 	.word	0x000000ff
        /*066c*/ 	.word	0x00000000
        /*0670*/ 	.short	0x010a
        /*0672*/ 	.byte	0x05
	.zero		1


	//   ....[85]....
        /*0674*/ 	.word	0x00004340
        /*0678*/ 	.word	0x00000000
        /*067c*/ 	.word	0x00000000
        /*0680*/ 	.short	0x010a
        /*0682*/ 	.byte	0xff
	.zero		1


	//   ....[86]....
        /*0684*/ 	.word	0x00004380
        /*0688*/ 	.word	0x00000000
        /*068c*/ 	.word	0x00000000
        /*0690*/ 	.short	0x010a
        /*0692*/ 	.byte	0xff
	.zero		1


	//   ....[87]....
        /*0694*/ 	.word	0x000043f0
        /*0698*/ 	.word	0x000000ff
        /*069c*/ 	.word	0x00000000
        /*06a0*/ 	.short	0x0101
        /*06a2*/ 	.byte	0x04
	.zero		1


	//   ....[88]....
        /*06a4*/ 	.word	0x00004430
        /*06a8*/ 	.word	0x000000ff
        /*06ac*/ 	.word	0x00000150
        /*06b0*/ 	.short	0x010a
        /*06b2*/ 	.byte	0x1a
	.zero		1


	//   ....[89]....
        /*06b4*/ 	.word	0x00004480
        /*06b8*/ 	.word	0x000000ff
        /*06bc*/ 	.word	0x00000000
        /*06c0*/ 	.short	0x0101
        /*06c2*/ 	.byte	0x04
	.zero		1


	//   ....[90]....
        /*06c4*/ 	.word	0x00004950
        /*06c8*/ 	.word	0x0000000c
        /*06cc*/ 	.word	0x000000d0
        /*06d0*/ 	.short	0x010a
        /*06d2*/ 	.byte	0xff
	.zero		1


	//   ....[91]....
        /*06d4*/ 	.word	0x00004ac0
        /*06d8*/ 	.word	0x00000000
        /*06dc*/ 	.word	0x00000000
        /*06e0*/ 	.short	0x0101
        /*06e2*/ 	.byte	0xff
	.zero		1


	//   ....[92]....
        /*06e4*/ 	.word	0x00004f50
        /*06e8*/ 	.word	0x000000ff
        /*06ec*/ 	.word	0x000000c8
        /*06f0*/ 	.short	0x010a
        /*06f2*/ 	.byte	0x15
	.zero		1


	//   ....[93]....
        /*06f4*/ 	.word	0x000050d0
        /*06f8*/ 	.word	0x000000ff
        /*06fc*/ 	.word	0x000000a0
        /*0700*/ 	.short	0x010a
        /*0702*/ 	.byte	0x15
	.zero		1


	//   ....[94]....
        /*0704*/ 	.word	0x000052c0
        /*0708*/ 	.word	0x000000ff
        /*070c*/ 	.word	0x00000080
        /*0710*/ 	.short	0x010b
        /*0712*/ 	.byte	0x15
	.zero		1


	//   ....[95]....
        /*0714*/ 	.word	0x000052d0
        /*0718*/ 	.word	0x000000ff
        /*071c*/ 	.word	0x00000000
        /*0720*/ 	.short	0x0101
        /*0722*/ 	.byte	0x2e
	.zero		1


	//   ....[96]....
        /*0724*/ 	.word	0x000052e0
        /*0728*/ 	.word	0x000000ff
        /*072c*/ 	.word	0x000000a8
        /*0730*/ 	.short	0x010a
        /*0732*/ 	.byte	0x15
	.zero		1


	//   ....[97]....
        /*0734*/ 	.word	0x00005490
        /*0738*/ 	.word	0x000000ff
        /*073c*/ 	.word	0x00000088
        /*0740*/ 	.short	0x010b
        /*0742*/ 	.byte	0x15
	.zero		1


	//   ....[98]....
        /*0744*/ 	.word	0x000054a0
        /*0748*/ 	.word	0x000000ff
        /*074c*/ 	.word	0x00000000
        /*0750*/ 	.short	0x0101
        /*0752*/ 	.byte	0x27
	.zero		1


	//   ....[99]....
        /*0754*/ 	.word	0x000054b0
        /*0758*/ 	.word	0x000000ff
        /*075c*/ 	.word	0x000000b0
        /*0760*/ 	.short	0x010a
        /*0762*/ 	.byte	0x15
	.zero		1


	//   ....[100]....
        /*0764*/ 	.word	0x00005660
        /*0768*/ 	.word	0x000000ff
        /*076c*/ 	.word	0x00000090
        /*0770*/ 	.short	0x010b
        /*0772*/ 	.byte	0x15
	.zero		1


	//   ....[101]....
        /*0774*/ 	.word	0x00005670
        /*0778*/ 	.word	0x000000ff
        /*077c*/ 	.word	0x00000000
        /*0780*/ 	.short	0x0101
        /*0782*/ 	.byte	0x26
	.zero		1


	//   ....[102]....
        /*0784*/ 	.word	0x00005680
        /*0788*/ 	.word	0x000000ff
        /*078c*/ 	.word	0x000000b8
        /*0790*/ 	.short	0x010a
        /*0792*/ 	.byte	0x15
	.zero		1


	//   ....[103]....
        /*0794*/ 	.word	0x000058c0
        /*0798*/ 	.word	0x000000ff
        /*079c*/ 	.word	0x00000098
        /*07a0*/ 	.short	0x010b
        /*07a2*/ 	.byte	0x15
	.zero		1


	//   ....[104]....
        /*07a4*/ 	.word	0x000058d0
        /*07a8*/ 	.word	0x000000ff
        /*07ac*/ 	.word	0x00000000
        /*07b0*/ 	.short	0x0101
        /*07b2*/ 	.byte	0x25
	.zero		1


	//   ....[105]....
        /*07b4*/ 	.word	0x00005910
        /*07b8*/ 	.word	0x000000ff
        /*07bc*/ 	.word	0x000000a0
        /*07c0*/ 	.short	0x010a
        /*07c2*/ 	.byte	0x15
	.zero		1


	//   ....[106]....
        /*07c4*/ 	.word	0x00005930
        /*07c8*/ 	.word	0x000000ff
        /*07cc*/ 	.word	0x000000a8
        /*07d0*/ 	.short	0x010a
        /*07d2*/ 	.byte	0x15
	.zero		1


	//   ....[107]....
        /*07d4*/ 	.word	0x00005950
        /*07d8*/ 	.word	0x000000ff
        /*07dc*/ 	.word	0x000000b0
        /*07e0*/ 	.short	0x010a
        /*07e2*/ 	.byte	0x15
	.zero		1


	//   ....[108]....
        /*07e4*/ 	.word	0x00005990
        /*07e8*/ 	.word	0x00000000
        /*07ec*/ 	.word	0x000000b8
        /*07f0*/ 	.short	0x010a
        /*07f2*/ 	.byte	0xff
	.zero		1


	//   ....[109]....
        /*07f4*/ 	.word	0x00005cb0
        /*07f8*/ 	.word	0x00000003
        /*07fc*/ 	.word	0x000000d0
        /*0800*/ 	.short	0x010a
        /*0802*/ 	.byte	0xff
	.zero		1


	//   ....[110]....
        /*0804*/ 	.word	0x00005e30
        /*0808*/ 	.word	0x00000000
        /*080c*/ 	.word	0x00000000
        /*0810*/ 	.short	0x0101
        /*0812*/ 	.byte	0xff
	.zero		1


	//   ....[111]....
        /*0814*/ 	.word	0x00006920
        /*0818*/ 	.word	0x00000005
        /*081c*/ 	.word	0x00000080
        /*0820*/ 	.short	0x010a
        /*0822*/ 	.byte	0xff
	.zero		1


	//   ....[112]....
        /*0824*/ 	.word	0x00006940
        /*0828*/ 	.word	0x0000005c
        /*082c*/ 	.word	0x000000f0
        /*0830*/ 	.short	0x010a
        /*0832*/ 	.byte	0xff
	.zero		1


	//   ....[113]....
        /*0834*/ 	.word	0x00006a80
        /*0838*/ 	.word	0x00000005
        /*083c*/ 	.word	0x00000080
        /*0840*/ 	.short	0x010a
        /*0842*/ 	.byte	0xff
	.zero		1


	//   ....[114]....
        /*0844*/ 	.word	0x00006bb0
        /*0848*/ 	.word	0x00000000
        /*084c*/ 	.word	0x00000000
        /*0850*/ 	.short	0x0101
        /*0852*/ 	.byte	0xff
	.zero		1


	//   ....[115]....
        /*0854*/ 	.word	0x00006c10
        /*0858*/ 	.word	0x0000005c
        /*085c*/ 	.word	0x000000f0
        /*0860*/ 	.short	0x010a
        /*0862*/ 	.byte	0xff
	.zero		1


	//   ....[116]....
        /*0864*/ 	.word	0x000077b0
        /*0868*/ 	.word	0x00000070
        /*086c*/ 	.word	0x00000080
        /*0870*/ 	.short	0x010a
        /*0872*/ 	.byte	0xff
	.zero		1


	//   ....[117]....
        /*0874*/ 	.word	0x00007880
        /*0878*/ 	.word	0x00000070
        /*087c*/ 	.word	0x00000080
        /*0880*/ 	.short	0x010a
        /*0882*/ 	.byte	0xff
	.zero		1


	//   ....[118]....
        /*0884*/ 	.word	0x000079b0
        /*0888*/ 	.word	0x00000000
        /*088c*/ 	.word	0x00000000
        /*0890*/ 	.short	0x0101
        /*0892*/ 	.byte	0xff
	.zero		1


	//   ....[119]....
        /*0894*/ 	.word	0x00008540
        /*0898*/ 	.word	0x00000070
        /*089c*/ 	.word	0x00000080
        /*08a0*/ 	.short	0x010a
        /*08a2*/ 	.byte	0xff
	.zero		1


	//   ....[120]....
        /*08a4*/ 	.word	0x00008610
        /*08a8*/ 	.word	0x00000070
        /*08ac*/ 	.word	0x00000080
        /*08b0*/ 	.short	0x010a
        /*08b2*/ 	.byte	0xff
	.zero		1


	//   ....[121]....
        /*08b4*/ 	.word	0x00008740
        /*08b8*/ 	.word	0x00000000
        /*08bc*/ 	.word	0x00000000
        /*08c0*/ 	.short	0x0101
        /*08c2*/ 	.byte	0xff
	.zero		1


	//   ....[122]....
        /*08c4*/ 	.word	0x000092f0
        /*08c8*/ 	.word	0x00000067
        /*08cc*/ 	.word	0x00000080
        /*08d0*/ 	.short	0x010a
        /*08d2*/ 	.byte	0xff
	.zero		1


	//   ....[123]....
        /*08d4*/ 	.word	0x000093c0
        /*08d8*/ 	.word	0x00000067
        /*08dc*/ 	.word	0x00000080
        /*08e0*/ 	.short	0x010a
        /*08e2*/ 	.byte	0xff
	.zero		1


	//   ....[124]....
        /*08e4*/ 	.word	0x000094f0
        /*08e8*/ 	.word	0x00000000
        /*08ec*/ 	.word	0x00000000
        /*08f0*/ 	.short	0x0101
        /*08f2*/ 	.byte	0xff
	.zero		1


	//   ....[125]....
        /*08f4*/ 	.word	0x000097d0
        /*08f8*/ 	.word	0x0000005c
        /*08fc*/ 	.word	0x00000000
        /*0900*/ 	.short	0x0101
        /*0902*/ 	.byte	0xff
	.zero		1


	//   ....[126]....
        /*0904*/ 	.word	0x0000a180
        /*0908*/ 	.word	0x00000000
        /*090c*/ 	.word	0x00000140
        /*0910*/ 	.short	0x010a
        /*0912*/ 	.byte	0xff
	.zero		1


	//   ....[127]....
        /*0914*/ 	.word	0x0000a1e0
        /*0918*/ 	.word	0x00000000
        /*091c*/ 	.word	0x00000040
        /*0920*/ 	.short	0x010a
        /*0922*/ 	.byte	0xff
	.zero		1


	//   ....[128]....
        /*0924*/ 	.word	0x0000a240
        /*0928*/ 	.word	0x00000000
        /*092c*/ 	.word	0x00000040
        /*0930*/ 	.short	0x010a
        /*0932*/ 	.byte	0xff
	.zero		1


	//   ....[129]....
        /*0934*/ 	.word	0x0000a290
        /*0938*/ 	.word	0x00000003
        /*093c*/ 	.word	0x000000d0
        /*0940*/ 	.short	0x010a
        /*0942*/ 	.byte	0xff
	.zero		1


	//   ....[130]....
        /*0944*/ 	.word	0x0000a2f0
        /*0948*/ 	.word	0x00000000
        /*094c*/ 	.word	0x00000000
        /*0950*/ 	.short	0x010a
        /*0952*/ 	.byte	0xff
	.zero		1


	//   ....[131]....
        /*0954*/ 	.word	0x0000a350
        /*0958*/ 	.word	0x00000000
        /*095c*/ 	.word	0x00000000
        /*0960*/ 	.short	0x010a
        /*0962*/ 	.byte	0xff
	.zero		1


	//   ....[132]....
        /*0964*/ 	.word	0x0000a3b0
        /*0968*/ 	.word	0x00000000
        /*096c*/ 	.word	0x00000000
        /*0970*/ 	.short	0x010a
        /*0972*/ 	.byte	0xff
	.zero		1


	//   ....[133]....
        /*0974*/ 	.word	0x0000a410
        /*0978*/ 	.word	0x00000000
        /*097c*/ 	.word	0x00000000
        /*0980*/ 	.short	0x010a
        /*0982*/ 	.byte	0xff
	.zero		1


	//   ....[134]....
        /*0984*/ 	.word	0x0000a470
        /*0988*/ 	.word	0x00000000
        /*098c*/ 	.word	0x00000000
        /*0990*/ 	.short	0x010a
        /*0992*/ 	.byte	0xff
	.zero		1


	//   ....[135]....
        /*0994*/ 	.word	0x0000a4d0
        /*0998*/ 	.word	0x00000000
        /*099c*/ 	.word	0x00000000
        /*09a0*/ 	.short	0x010a
        /*09a2*/ 	.byte	0xff
	.zero		1


	//   ....[136]....
        /*09a4*/ 	.word	0x0000a530
        /*09a8*/ 	.word	0x00000000
        /*09ac*/ 	.word	0x00000000
        /*09b0*/ 	.short	0x010a
        /*09b2*/ 	.byte	0xff
	.zero		1


	//   ....[137]....
        /*09b4*/ 	.word	0x0000a580
        /*09b8*/ 	.word	0x00000002
        /*09bc*/ 	.word	0x00000130
        /*09c0*/ 	.short	0x010a
        /*09c2*/ 	.byte	0xff
	.zero		1


	//   ....[138]....
        /*09c4*/ 	.word	0x0000a5e0
        /*09c8*/ 	.word	0x00000002
        /*09cc*/ 	.word	0x000000e0
        /*09d0*/ 	.short	0x010a
        /*09d2*/ 	.byte	0xff
	.zero		1


	//   ....[139]....
        /*09d4*/ 	.word	0x0000a630
        /*09d8*/ 	.word	0x00000002
        /*09dc*/ 	.word	0x000000d0
        /*09e0*/ 	.short	0x010a
        /*09e2*/ 	.byte	0xff
	.zero		1


	//   ....[140]....
        /*09e4*/ 	.word	0x0000a690
        /*09e8*/ 	.word	0x00000000
        /*09ec*/ 	.word	0x000000e0
        /*09f0*/ 	.short	0x010a
        /*09f2*/ 	.byte	0xff
	.zero		1


	//   ....[141]....
        /*09f4*/ 	.word	0x0000a6f0
        /*09f8*/ 	.word	0x00000000
        /*09fc*/ 	.word	0x00000008
        /*0a00*/ 	.short	0x010a
        /*0a02*/ 	.byte	0xff
	.zero		1


	//   ....[142]....
        /*0a04*/ 	.word	0x0000a7d0
        /*0a08*/ 	.word	0x00000000
        /*0a0c*/ 	.word	0x00000008
        /*0a10*/ 	.short	0x010a
        /*0a12*/ 	.byte	0xff
	.zero		1


	//   ....[143]....
        /*0a14*/ 	.word	0x0000a820
        /*0a18*/ 	.word	0x00000000
        /*0a1c*/ 	.word	0x000000d0
        /*0a20*/ 	.short	0x010a
        /*0a22*/ 	.byte	0xff
	.zero		1


	//   ....[144]....
        /*0a24*/ 	.word	0x0000a880
        /*0a28*/ 	.word	0x00000000
        /*0a2c*/ 	.word	0x00000110
        /*0a30*/ 	.short	0x010a
        /*0a32*/ 	.byte	0xff
	.zero		1


	//   ....[145]....
        /*0a34*/ 	.word	0x0000a8e0
        /*0a38*/ 	.word	0x00000000
        /*0a3c*/ 	.word	0x00000000
        /*0a40*/ 	.short	0x010a
        /*0a42*/ 	.byte	0xff
	.zero		1


	//   ....[146]....
        /*0a44*/ 	.word	0x0000a940
        /*0a48*/ 	.word	0x00000000
        /*0a4c*/ 	.word	0x00000000
        /*0a50*/ 	.short	0x010a
        /*0a52*/ 	.byte	0xff
	.zero		1


	//   ....[147]....
        /*0a54*/ 	.word	0x0000a9a0
        /*0a58*/ 	.word	0x00000000
        /*0a5c*/ 	.word	0x00000000
        /*0a60*/ 	.short	0x010a
        /*0a62*/ 	.byte	0xff
	.zero		1


	//   ....[148]....
        /*0a64*/ 	.word	0x0000aa00
        /*0a68*/ 	.word	0x00000000
        /*0a6c*/ 	.word	0x00000000
        /*0a70*/ 	.short	0x010a
        /*0a72*/ 	.byte	0xff
	.zero		1


	//   ....[149]....
        /*0a74*/ 	.word	0x0000aa60
        /*0a78*/ 	.word	0x00000000
        /*0a7c*/ 	.word	0x00000150
        /*0a80*/ 	.short	0x010a
        /*0a82*/ 	.byte	0xff
	.zero		1


	//   ....[150]....
        /*0a84*/ 	.word	0x0000aab0
        /*0a88*/ 	.word	0x0000000c
        /*0a8c*/ 	.word	0x000000d0
        /*0a90*/ 	.short	0x010a
        /*0a92*/ 	.byte	0xff
	.zero		1


	//   ....[151]....
        /*0a94*/ 	.word	0x0000ab10
        /*0a98*/ 	.word	0x00000000
        /*0a9c*/ 	.word	0x000000c8
        /*0aa0*/ 	.short	0x010a
        /*0aa2*/ 	.byte	0xff
	.zero		1


	//   ....[152]....
        /*0aa4*/ 	.word	0x0000ab70
        /*0aa8*/ 	.word	0x00000000
        /*0aac*/ 	.word	0x000000a0
        /*0ab0*/ 	.short	0x010a
        /*0ab2*/ 	.byte	0xff
	.zero		1


	//   ....[153]....
        /*0ab4*/ 	.word	0x0000abd0
        /*0ab8*/ 	.word	0x00000000
        /*0abc*/ 	.word	0x000000a8
        /*0ac0*/ 	.short	0x010a
        /*0ac2*/ 	.byte	0xff
	.zero		1


	//   ....[154]....
        /*0ac4*/ 	.word	0x0000ac30
        /*0ac8*/ 	.word	0x00000000
        /*0acc*/ 	.word	0x000000b0
        /*0ad0*/ 	.short	0x010a
        /*0ad2*/ 	.byte	0xff
	.zero		1


	//   ....[155]....
        /*0ad4*/ 	.word	0x0000ac90
        /*0ad8*/ 	.word	0x00000000
        /*0adc*/ 	.word	0x000000b8
        /*0ae0*/ 	.short	0x010a
        /*0ae2*/ 	.byte	0xff
	.zero		1


	//   ....[156]....
        /*0ae4*/ 	.word	0x0000acf0
        /*0ae8*/ 	.word	0x00000000
        /*0aec*/ 	.word	0x000000a0
        /*0af0*/ 	.short	0x010a
        /*0af2*/ 	.byte	0xff
	.zero		1


	//   ....[157]....
        /*0af4*/ 	.word	0x0000ad50
        /*0af8*/ 	.word	0x00000000
        /*0afc*/ 	.word	0x000000a8
        /*0b00*/ 	.short	0x010a
        /*0b02*/ 	.byte	0xff
	.zero		1


	//   ....[158]....
        /*0b04*/ 	.word	0x0000adb0
        /*0b08*/ 	.word	0x00000000
        /*0b0c*/ 	.word	0x000000b0
        /*0b10*/ 	.short	0x010a
        /*0b12*/ 	.byte	0xff
	.zero		1


	//   ....[159]....
        /*0b14*/ 	.word	0x0000ae00
        /*0b18*/ 	.word	0x00000003
        /*0b1c*/ 	.word	0x000000d0
        /*0b20*/ 	.short	0x010a
        /*0b22*/ 	.byte	0xff
	.zero		1


	//   ....[160]....
        /*0b24*/ 	.word	0x0000ae50
        /*0b28*/ 	.word	0x00000005
        /*0b2c*/ 	.word	0x00000080
        /*0b30*/ 	.short	0x010a
        /*0b32*/ 	.byte	0xff
	.zero		1


	//   ....[161]....
        /*0b34*/ 	.word	0x0000aea0
        /*0b38*/ 	.word	0x0000005c
        /*0b3c*/ 	.word	0x000000f0
        /*0b40*/ 	.short	0x010a
        /*0b42*/ 	.byte	0xff
	.zero		1


	//   ....[162]....
        /*0b44*/ 	.word	0x0000aef0
        /*0b48*/ 	.word	0x00000070
        /*0b4c*/ 	.word	0x00000080
        /*0b50*/ 	.short	0x010a
        /*0b52*/ 	.byte	0xff
	.zero		1


	//   ....[163]....
        /*0b54*/ 	.word	0x0000af40
        /*0b58*/ 	.word	0x00000070
        /*0b5c*/ 	.word	0x00000080
        /*0b60*/ 	.short	0x010a
        /*0b62*/ 	.byte	0xff
	.zero		1


	//   ....[164]....
        /*0b64*/ 	.word	0x0000af90
        /*0b68*/ 	.word	0x00000067
        /*0b6c*/ 	.word	0x00000080
        /*0b70*/ 	.short	0x010a
        /*0b72*/ 	.byte	0xff
	.zero		1


	//----- nvinfo : EIATTR_NUM_MBARRIERS
	.align		4
.L_48:
        /*0b74*/ 	.byte	0x03, 0x38
        /*0b76*/ 	.short	0x002b


	//----- nvinfo : EIATTR_EXIT_INSTR_OFFSETS
	.align		4
        /*0b78*/ 	.byte	0x04, 0x1c
        /*0b7a*/ 	.short	(.L_50 - .L_49)


	//   ....[0]....
.L_49:
        /*0b7c*/ 	.word	0x00002de0


	//   ....[1]....
        /*0b80*/ 	.word	0x000032d0


	//   ....[2]....
        /*0b84*/ 	.word	0x00003330


	//   ....[3]....
        /*0b88*/ 	.word	0x000046b0


	//   ....[4]....
        /*0b8c*/ 	.word	0x000059c0


	//   ....[5]....
        /*0b90*/ 	.word	0x00005a00


	//   ....[6]....
        /*0b94*/ 	.word	0x0000a170


	//----- nvinfo : EIATTR_MAX_THREADS
	.align		4
.L_50:
        /*0b98*/ 	.byte	0x04, 0x05
        /*0b9a*/ 	.short	(.L_52 - .L_51)
.L_51:
        /*0b9c*/ 	.word	0x00000100
        /*0ba0*/ 	.word	0x00000001
        /*0ba4*/ 	.word	0x00000001


	//----- nvinfo : EIATTR_CRS_STACK_SIZE
	.align		4
.L_52:
        /*0ba8*/ 	.byte	0x04, 0x1e
        /*0baa*/ 	.short	(.L_54 - .L_53)
.L_53:
        /*0bac*/ 	.word	0x00000000


	//----- nvinfo : EIATTR_CBANK_PARAM_SIZE
	.align		4
.L_54:
        /*0bb0*/ 	.byte	0x03, 0x19
        /*0bb2*/ 	.short	0x0800


	//----- nvinfo : EIATTR_PARAM_CBANK
	.align		4
        /*0bb4*/ 	.byte	0x04, 0x0a
        /*0bb6*/ 	.short	(.L_56 - .L_55)
	.align		4
.L_55:
        /*0bb8*/ 	.word	index@(.nv.constant0._ZN7cutlass13device_kernelINS_4gemm6kernel13GemmUniversalIN4cute5tupleIJiiiiEEENS1_10collective13CollectiveMmaINS1_35MainloopSm100TmaUmmaWarpSpecializedILi8ELi2ELi4ENS5_IJNS4_1CILi2EEENSA_ILi4EEENSA_ILi1EEEEEEEENS5_IJNSA_ILi128EEENSA_ILi256EEESG_EEENS_12float_e5m2_tENS5_IJlSD_lEEESJ_SK_NS4_8TiledMMAINS4_8MMA_AtomIJNS4_10MMA_TraitsINS4_25SM100_MMA_F8F6F4_2x1SM_SSEJSJ_SJ_fSG_SH_NS4_17integral_constantINS4_4UMMA5MajorELSR_0EEESS_NSP_INSQ_7ScaleInELST_0EEESU_EEEEEENS4_6LayoutINS5_IJSD_SD_SD_EEENS5_IJNSA_ILi0EEESZ_SZ_EEEEENS5_IJNS4_10UnderscoreES12_S12_EEEEENS4_28SM100_TMA_2SM_LOAD_MULTICASTENS4_14ComposedLayoutINS4_7SwizzleILi3ELi4ELi3EEENS4_18smem_ptr_flag_bitsILi8EEENSX_INS5_IJNSA_ILi8EEESG_EEENS5_IJSG_SD_EEEEEEEvNS4_8identityENS4_18SM100_TMA_2SM_LOADES1F_vS1G_EENS_8epilogue10collective18CollectiveEpilogueINS1J_23Sm100TmaWarpSpecializedILi4ELi2ELi32ELb0ELb0EEEJNS5_IJNSA_ILi64EEESH_SG_EEENS5_IJNSX_IS1O_SD_EENSX_INS5_IJNSA_ILi32EEESB_EEENS5_IJSD_SG_EEEEEEEESJ_SK_SJ_SK_NS1J_6fusion15FusionCallbacksIS1N_NS1W_17LinearCombinationISJ_fSJ_fLNS_15FloatRoundStyleE2EEES1P_S1V_JEEENS4_5SM1004TMEM4LOAD26SM100_TMEM_LOAD_32dp32b32xENS4_13SM90_TMA_LOADENS16_INS17_ILi1ELi4ELi3EEES1A_NSX_INS5_IJS1B_S1R_EEENS5_IJS1R_SD_EEEEEEENS4_39AutoVectorizingCopyWithAssumedAlignmentILi128EEENS4_14SM90_TMA_STOREES2B_S2D_S2D_EEEvvEEEEvNT_6ParamsE)
        /*0bbc*/ 	.short	0x0380
        /*0bbe*/ 	.short	0x0800


	//----- nvinfo : EIATTR_SW_WAR
	.align		4
.L_56:
        /*0bc0*/ 	.byte	0x04, 0x36
        /*0bc2*/ 	.short	(.L_58 - .L_57)
.L_57:
        /*0bc4*/ 	.word	0x00000008
.L_58:


//--------------------- .nv.callgraph             --------------------------
	.section	.nv.callgraph,"",@"SHT_CUDA_CALLGRAPH"
	.align	4
	.sectionentsize	8
	.align		4
        /*0000*/ 	.word	0x00000000
	.align		4
        /*0004*/ 	.word	0xffffffff
	.align		4
        /*0008*/ 	.word	index@(_ZN7cutlass13device_kernelINS_4gemm6kernel13GemmUniversalIN4cute5tupleIJiiiiEEENS1_10collective13CollectiveMmaINS1_35MainloopSm100TmaUmmaWarpSpecializedILi8ELi2ELi4ENS5_IJNS4_1CILi2EEENSA_ILi4EEENSA_ILi1EEEEEEEENS5_IJNSA_ILi128EEENSA_ILi256EEESG_EEENS_12float_e5m2_tENS5_IJlSD_lEEESJ_SK_NS4_8TiledMMAINS4_8MMA_AtomIJNS4_10MMA_TraitsINS4_25SM100_MMA_F8F6F4_2x1SM_SSEJSJ_SJ_fSG_SH_NS4_17integral_constantINS4_4UMMA5MajorELSR_0EEESS_NSP_INSQ_7ScaleInELST_0EEESU_EEEEEENS4_6LayoutINS5_IJSD_SD_SD_EEENS5_IJNSA_ILi0EEESZ_SZ_EEEEENS5_IJNS4_10UnderscoreES12_S12_EEEEENS4_28SM100_TMA_2SM_LOAD_MULTICASTENS4_14ComposedLayoutINS4_7SwizzleILi3ELi4ELi3EEENS4_18smem_ptr_flag_bitsILi8EEENSX_INS5_IJNSA_ILi8EEESG_EEENS5_IJSG_SD_EEEEEEEvNS4_8identityENS4_18SM100_TMA_2SM_LOADES1F_vS1G_EENS_8epilogue10collective18CollectiveEpilogueINS1J_23Sm100TmaWarpSpecializedILi4ELi2ELi32ELb0ELb0EEEJNS5_IJNSA_ILi64EEESH_SG_EEENS5_IJNSX_IS1O_SD_EENSX_INS5_IJNSA_ILi32EEESB_EEENS5_IJSD_SG_EEEEEEEESJ_SK_SJ_SK_NS1J_6fusion15FusionCallbacksIS1N_NS1W_17LinearCombinationISJ_fSJ_fLNS_15FloatRoundStyleE2EEES1P_S1V_JEEENS4_5SM1004TMEM4LOAD26SM100_TMEM_LOAD_32dp32b32xENS4_13SM90_TMA_LOADENS16_INS17_ILi1ELi4ELi3EEES1A_NSX_INS5_IJS1B_S1R_EEENS5_IJS1R_SD_EEEEEEENS4_39AutoVectorizingCopyWithAssumedAlignmentILi128EEENS4_14SM90_TMA_STOREES2B_S2D_S2D_EEEvvEEEEvNT_6ParamsE)
	.align		4
        /*000c*/ 	.word	index@(__assertfail)
	.align		4
        /*0010*/ 	.word	0x00000000
	.align		4
        /*0014*/ 	.word	0xfffffffe
	.align		4
        /*0018*/ 	.word	0x00000000
	.align		4
        /*001c*/ 	.word	0xfffffffd
	.align		4
        /*0020*/ 	.word	0x00000000
	.align		4
        /*0024*/ 	.word	0xfffffffc


//--------------------- .nv.constant4             --------------------------
	.section	.nv.constant4,"a",@progbits
	.align	8
	.align		8
.nv.constant4:
        /*0000*/ 	.dword	__assertfail
	.align		8
        /*0008*/ 	.dword	__unnamed_1
	.align		8
        /*0010*/ 	.dword	__unnamed_2
	.align		8
        /*0018*/ 	.dword	__unnamed_3
	.align		8
        /*0020*/ 	.dword	_ZN40_INTERNAL_d66b168f_4_k_cu_38fcbb10_229944cuda3std3__45__cpo5beginE
	.align		8
        /*0028*/ 	.dword	_ZN40_INTERNAL_d66b168f_4_k_cu_38fcbb10_229944cuda3std3__45__cpo3endE
	.align		8
        /*0030*/ 	.dword	_ZN40_INTERNAL_d66b168f_4_k_cu_38fcbb10_229944cuda3std3__45__cpo6cbeginE
	.align		8
        /*0038*/ 	.dword	_ZN40_INTERNAL_d66b168f_4_k_cu_38fcbb10_229944cuda3std3__45__cpo4cendE
	.align		8
        /*0040*/ 	.dword	_ZN40_INTERNAL_d66b168f_4_k_cu_38fcbb10_229944cuda3std3__442_GLOBAL__N__d66b168f_4_k_cu_38fcbb10_229946ignoreE
	.align		8
        /*0048*/ 	.dword	_ZN40_INTERNAL_d66b168f_4_k_cu_38fcbb10_229944cuda3std3__419piecewise_constructE
	.align		8
        /*0050*/ 	.dword	_ZN40_INTERNAL_d66b168f_4_k_cu_38fcbb10_229944cuda3std3__48in_placeE
	.align		8
        /*0058*/ 	.dword	_ZN40_INTERNAL_d66b168f_4_k_cu_38fcbb10_229944cuda3std6ranges3__45__cpo4swapE
	.align		8
        /*0060*/ 	.dword	_ZN40_INTERNAL_d66b168f_4_k_cu_38fcbb10_229944cuda3std6ranges3__45__cpo9iter_moveE
	.align		8
        /*0068*/ 	.dword	_ZN40_INTERNAL_d66b168f_4_k_cu_38fcbb10_229944cute7productE
	.align		8
        /*0070*/ 	.dword	_ZN40_INTERNAL_d66b168f_4_k_cu_38fcbb10_229944cute1_E
	.align		8
        /*0078*/ 	.dword	$str$25
	.align		8
        /*0080*/ 	.dword	$str$26
	.align		8
        /*0088*/ 	.dword	$str$27
	.align		8
        /*0090*/ 	.dword	$str$28


//--------------------- .text._ZN7cutlass13device_kernelINS_4gemm6kernel13GemmUniversalIN4cute5tupleIJiiiiEEENS1_10collective13CollectiveMmaINS1_35MainloopSm100TmaUmmaWarpSpecializedILi8ELi2ELi4ENS5_IJNS4_1CILi2EEENSA_ILi4EEENSA_ILi1EEEEEEEENS5_IJNSA_ILi128EEENSA_ILi256EEESG_EEENS_12float_e5m2_tENS5_IJlSD_lEEESJ_SK_NS4_8TiledMMAINS4_8MMA_AtomIJNS4_10MMA_TraitsINS4_25SM100_MMA_F8F6F4_2x1SM_SSEJSJ_SJ_fSG_SH_NS4_17integral_constantINS4_4UMMA5MajorELSR_0EEESS_NSP_INSQ_7ScaleInELST_0EEESU_EEEEEENS4_6LayoutINS5_IJSD_SD_SD_EEENS5_IJNSA_ILi0EEESZ_SZ_EEEEENS5_IJNS4_10UnderscoreES12_S12_EEEEENS4_28SM100_TMA_2SM_LOAD_MULTICASTENS4_14ComposedLayoutINS4_7SwizzleILi3ELi4ELi3EEENS4_18smem_ptr_flag_bitsILi8EEENSX_INS5_IJNSA_ILi8EEESG_EEENS5_IJSG_SD_EEEEEEEvNS4_8identityENS4_18SM100_TMA_2SM_LOADES1F_vS1G_EENS_8epilogue10collective18CollectiveEpilogueINS1J_23Sm100TmaWarpSpecializedILi4ELi2ELi32ELb0ELb0EEEJNS5_IJNSA_ILi64EEESH_SG_EEENS5_IJNSX_IS1O_SD_EENSX_INS5_IJNSA_ILi32EEESB_EEENS5_IJSD_SG_EEEEEEEESJ_SK_SJ_SK_NS1J_6fusion15FusionCallbacksIS1N_NS1W_17LinearCombinationISJ_fSJ_fLNS_15FloatRoundStyleE2EEES1P_S1V_JEEENS4_5SM1004TMEM4LOAD26SM100_TMEM_LOAD_32dp32b32xENS4_13SM90_TMA_LOADENS16_INS17_ILi1ELi4ELi3EEES1A_NSX_INS5_IJS1B_S1R_EEENS5_IJS1R_SD_EEEEEEENS4_39AutoVectorizingCopyWithAssumedAlignmentILi128EEENS4_14SM90_TMA_STOREES2B_S2D_S2D_EEEvvEEEEvNT_6ParamsE --------------------------
	.section	.text._ZN7cutlass13device_kernelINS_4gemm6kernel13GemmUniversalIN4cute5tupleIJiiiiEEENS1_10collective13CollectiveMmaINS1_35MainloopSm100TmaUmmaWarpSpecializedILi8ELi2ELi4ENS5_IJNS4_1CILi2EEENSA_ILi4EEENSA_ILi1EEEEEEEENS5_IJNSA_ILi128EEENSA_ILi256EEESG_EEENS_12float_e5m2_tENS5_IJlSD_lEEESJ_SK_NS4_8TiledMMAINS4_8MMA_AtomIJNS4_10MMA_TraitsINS4_25SM100_MMA_F8F6F4_2x1SM_SSEJSJ_SJ_fSG_SH_NS4_17integral_constantINS4_4UMMA5MajorELSR_0EEESS_NSP_INSQ_7ScaleInELST_0EEESU_EEEEEENS4_6LayoutINS5_IJSD_SD_SD_EEENS5_IJNSA_ILi0EEESZ_SZ_EEEEENS5_IJNS4_10UnderscoreES12_S12_EEEEENS4_28SM100_TMA_2SM_LOAD_MULTICASTENS4_14ComposedLayoutINS4_7SwizzleILi3ELi4ELi3EEENS4_18smem_ptr_flag_bitsILi8EEENSX_INS5_IJNSA_ILi8EEESG_EEENS5_IJSG_SD_EEEEEEEvNS4_8identityENS4_18SM100_TMA_2SM_LOADES1F_vS1G_EENS_8epilogue10collective18CollectiveEpilogueINS1J_23Sm100TmaWarpSpecializedILi4ELi2ELi32ELb0ELb0EEEJNS5_IJNSA_ILi64EEESH_SG_EEENS5_IJNSX_IS1O_SD_EENSX_INS5_IJNSA_ILi32EEESB_EEENS5_IJSD_SG_EEEEEEEESJ_SK_SJ_SK_NS1J_6fusion15FusionCallbacksIS1N_NS1W_17LinearCombinationISJ_fSJ_fLNS_15FloatRoundStyleE2EEES1P_S1V_JEEENS4_5SM1004TMEM4LOAD26SM100_TMEM_LOAD_32dp32b32xENS4_13SM90_TMA_LOADENS16_INS17_ILi1ELi4ELi3EEES1A_NSX_INS5_IJS1B_S1R_EEENS5_IJS1R_SD_EEEEEEENS4_39AutoVectorizingCopyWithAssumedAlignmentILi128EEENS4_14SM90_TMA_STOREES2B_S2D_S2D_EEEvvEEEEvNT_6ParamsE,"ax",@progbits
	.align	128
.text._ZN7cutlass13device_kernelINS_4gemm6kernel13GemmUniversalIN4cute5tupleIJiiiiEEENS1_10collective13CollectiveMmaINS1_35MainloopSm100TmaUmmaWarpSpecializedILi8ELi2ELi4ENS5_IJNS4_1CILi2EEENSA_ILi4EEENSA_ILi1EEEEEEEENS5_IJNSA_ILi128EEENSA_ILi256EEESG_EEENS_12float_e5m2_tENS5_IJlSD_lEEESJ_SK_NS4_8TiledMMAINS4_8MMA_AtomIJNS4_10MMA_TraitsINS4_25SM100_MMA_F8F6F4_2x1SM_SSEJSJ_SJ_fSG_SH_NS4_17integral_constantINS4_4UMMA5MajorELSR_0EEESS_NSP_INSQ_7ScaleInELST_0EEESU_EEEEEENS4_6LayoutINS5_IJSD_SD_SD_EEENS5_IJNSA_ILi0EEESZ_SZ_EEEEENS5_IJNS4_10UnderscoreES12_S12_EEEEENS4_28SM100_TMA_2SM_LOAD_MULTICASTENS4_14ComposedLayoutINS4_7SwizzleILi3ELi4ELi3EEENS4_18smem_ptr_flag_bitsILi8EEENSX_INS5_IJNSA_ILi8EEESG_EEENS5_IJSG_SD_EEEEEEEvNS4_8identityENS4_18SM100_TMA_2SM_LOADES1F_vS1G_EENS_8epilogue10collective18CollectiveEpilogueINS1J_23Sm100TmaWarpSpecializedILi4ELi2ELi32ELb0ELb0EEEJNS5_IJNSA_ILi64EEESH_SG_EEENS5_IJNSX_IS1O_SD_EENSX_INS5_IJNSA_ILi32EEESB_EEENS5_IJSD_SG_EEEEEEEESJ_SK_SJ_SK_NS1J_6fusion15FusionCallbacksIS1N_NS1W_17LinearCombinationISJ_fSJ_fLNS_15FloatRoundStyleE2EEES1P_S1V_JEEENS4_5SM1004TMEM4LOAD26SM100_TMEM_LOAD_32dp32b32xENS4_13SM90_TMA_LOADENS16_INS17_ILi1ELi4ELi3EEES1A_NSX_INS5_IJS1B_S1R_EEENS5_IJS1R_SD_EEEEEEENS4_39AutoVectorizingCopyWithAssumedAlignmentILi128EEENS4_14SM90_TMA_STOREES2B_S2D_S2D_EEEvvEEEEvNT_6ParamsE:
        .type           _ZN7cutlass13device_kernelINS_4gemm6kernel13GemmUniversalIN4cute5tupleIJiiiiEEENS1_10collective13CollectiveMmaINS1_35MainloopSm100TmaUmmaWarpSpecializedILi8ELi2ELi4ENS5_IJNS4_1CILi2EEENSA_ILi4EEENSA_ILi1EEEEEEEENS5_IJNSA_ILi128EEENSA_ILi256EEESG_EEENS_12float_e5m2_tENS5_IJlSD_lEEESJ_SK_NS4_8TiledMMAINS4_8MMA_AtomIJNS4_10MMA_TraitsINS4_25SM100_MMA_F8F6F4_2x1SM_SSEJSJ_SJ_fSG_SH_NS4_17integral_constantINS4_4UMMA5MajorELSR_0EEESS_NSP_INSQ_7ScaleInELST_0EEESU_EEEEEENS4_6LayoutINS5_IJSD_SD_SD_EEENS5_IJNSA_ILi0EEESZ_SZ_EEEEENS5_IJNS4_10UnderscoreES12_S12_EEEEENS4_28SM100_TMA_2SM_LOAD_MULTICASTENS4_14ComposedLayoutINS4_7SwizzleILi3ELi4ELi3EEENS4_18smem_ptr_flag_bitsILi8EEENSX_INS5_IJNSA_ILi8EEESG_EEENS5_IJSG_SD_EEEEEEEvNS4_8identityENS4_18SM100_TMA_2SM_LOADES1F_vS1G_EENS_8epilogue10collective18CollectiveEpilogueINS1J_23Sm100TmaWarpSpecializedILi4ELi2ELi32ELb0ELb0EEEJNS5_IJNSA_ILi64EEESH_SG_EEENS5_IJNSX_IS1O_SD_EENSX_INS5_IJNSA_ILi32EEESB_EEENS5_IJSD_SG_EEEEEEEESJ_SK_SJ_SK_NS1J_6fusion15FusionCallbacksIS1N_NS1W_17LinearCombinationISJ_fSJ_fLNS_15FloatRoundStyleE2EEES1P_S1V_JEEENS4_5SM1004TMEM4LOAD26SM100_TMEM_LOAD_32dp32b32xENS4_13SM90_TMA_LOADENS16_INS17_ILi1ELi4ELi3EEES1A_NSX_INS5_IJS1B_S1R_EEENS5_IJS1R_SD_EEEEEEENS4_39AutoVectorizingCopyWithAssumedAlignmentILi128EEENS4_14SM90_TMA_STOREES2B_S2D_S2D_EEEvvEEEEvNT_6ParamsE,@function
        .size           _ZN7cutlass13device_kernelINS_4gemm6kernel13GemmUniversalIN4cute5tupleIJiiiiEEENS1_10collective13CollectiveMmaINS1_35MainloopSm100TmaUmmaWarpSpecializedILi8ELi2ELi4ENS5_IJNS4_1CILi2EEENSA_ILi4EEENSA_ILi1EEEEEEEENS5_IJNSA_ILi128EEENSA_ILi256EEESG_EEENS_12float_e5m2_tENS5_IJlSD_lEEESJ_SK_NS4_8TiledMMAINS4_8MMA_AtomIJNS4_10MMA_TraitsINS4_25SM100_MMA_F8F6F4_2x1SM_SSEJSJ_SJ_fSG_SH_NS4_17integral_constantINS4_4UMMA5MajorELSR_0EEESS_NSP_INSQ_7ScaleInELST_0EEESU_EEEEEENS4_6LayoutINS5_IJSD_SD_SD_EEENS5_IJNSA_ILi0EEESZ_SZ_EEEEENS5_IJNS4_10UnderscoreES12_S12_EEEEENS4_28SM100_TMA_2SM_LOAD_MULTICASTENS4_14ComposedLayoutINS4_7SwizzleILi3ELi4ELi3EEENS4_18smem_ptr_flag_bitsILi8EEENSX_INS5_IJNSA_ILi8EEESG_EEENS5_IJSG_SD_EEEEEEEvNS4_8identityENS4_18SM100_TMA_2SM_LOADES1F_vS1G_EENS_8epilogue10collective18CollectiveEpilogueINS1J_23Sm100TmaWarpSpecializedILi4ELi2ELi32ELb0ELb0EEEJNS5_IJNSA_ILi64EEESH_SG_EEENS5_IJNSX_IS1O_SD_EENSX_INS5_IJNSA_ILi32EEESB_EEENS5_IJSD_SG_EEEEEEEESJ_SK_SJ_SK_NS1J_6fusion15FusionCallbacksIS1N_NS1W_17LinearCombinationISJ_fSJ_fLNS_15FloatRoundStyleE2EEES1P_S1V_JEEENS4_5SM1004TMEM4LOAD26SM100_TMEM_LOAD_32dp32b32xENS4_13SM90_TMA_LOADENS16_INS17_ILi1ELi4ELi3EEES1A_NSX_INS5_IJS1B_S1R_EEENS5_IJS1R_SD_EEEEEEENS4_39AutoVectorizingCopyWithAssumedAlignmentILi128EEENS4_14SM90_TMA_STOREES2B_S2D_S2D_EEEvvEEEEvNT_6ParamsE,(.L_x_203 - _ZN7cutlass13device_kernelINS_4gemm6kernel13GemmUniversalIN4cute5tupleIJiiiiEEENS1_10collective13CollectiveMmaINS1_35MainloopSm100TmaUmmaWarpSpecializedILi8ELi2ELi4ENS5_IJNS4_1CILi2EEENSA_ILi4EEENSA_ILi1EEEEEEEENS5_IJNSA_ILi128EEENSA_ILi256EEESG_EEENS_12float_e5m2_tENS5_IJlSD_lEEESJ_SK_NS4_8TiledMMAINS4_8MMA_AtomIJNS4_10MMA_TraitsINS4_25SM100_MMA_F8F6F4_2x1SM_SSEJSJ_SJ_fSG_SH_NS4_17integral_constantINS4_4UMMA5MajorELSR_0EEESS_NSP_INSQ_7ScaleInELST_0EEESU_EEEEEENS4_6LayoutINS5_IJSD_SD_SD_EEENS5_IJNSA_ILi0EEESZ_SZ_EEEEENS5_IJNS4_10UnderscoreES12_S12_EEEEENS4_28SM100_TMA_2SM_LOAD_MULTICASTENS4_14ComposedLayoutINS4_7SwizzleILi3ELi4ELi3EEENS4_18smem_ptr_flag_bitsILi8EEENSX_INS5_IJNSA_ILi8EEESG_EEENS5_IJSG_SD_EEEEEEEvNS4_8identityENS4_18SM100_TMA_2SM_LOADES1F_vS1G_EENS_8epilogue10collective18CollectiveEpilogueINS1J_23Sm100TmaWarpSpecializedILi4ELi2ELi32ELb0ELb0EEEJNS5_IJNSA_ILi64EEESH_SG_EEENS5_IJNSX_IS1O_SD_EENSX_INS5_IJNSA_ILi32EEESB_EEENS5_IJSD_SG_EEEEEEEESJ_SK_SJ_SK_NS1J_6fusion15FusionCallbacksIS1N_NS1W_17LinearCombinationISJ_fSJ_fLNS_15FloatRoundStyleE2EEES1P_S1V_JEEENS4_5SM1004TMEM4LOAD26SM100_TMEM_LOAD_32dp32b32xENS4_13SM90_TMA_LOADENS16_INS17_ILi1ELi4ELi3EEES1A_NSX_INS5_IJS1B_S1R_EEENS5_IJS1R_SD_EEEEEEENS4_39AutoVectorizingCopyWithAssumedAlignmentILi128EEENS4_14SM90_TMA_STOREES2B_S2D_S2D_EEEvvEEEEvNT_6ParamsE)
        .other          _ZN7cutlass13device_kernelINS_4gemm6kernel13GemmUniversalIN4cute5tupleIJiiiiEEENS1_10collective13CollectiveMmaINS1_35MainloopSm100TmaUmmaWarpSpecializedILi8ELi2ELi4ENS5_IJNS4_1CILi2EEENSA_ILi4EEENSA_ILi1EEEEEEEENS5_IJNSA_ILi128EEENSA_ILi256EEESG_EEENS_12float_e5m2_tENS5_IJlSD_lEEESJ_SK_NS4_8TiledMMAINS4_8MMA_AtomIJNS4_10MMA_TraitsINS4_25SM100_MMA_F8F6F4_2x1SM_SSEJSJ_SJ_fSG_SH_NS4_17integral_constantINS4_4UMMA5MajorELSR_0EEESS_NSP_INSQ_7ScaleInELST_0EEESU_EEEEEENS4_6LayoutINS5_IJSD_SD_SD_EEENS5_IJNSA_ILi0EEESZ_SZ_EEEEENS5_IJNS4_10UnderscoreES12_S12_EEEEENS4_28SM100_TMA_2SM_LOAD_MULTICASTENS4_14ComposedLayoutINS4_7SwizzleILi3ELi4ELi3EEENS4_18smem_ptr_flag_bitsILi8EEENSX_INS5_IJNSA_ILi8EEESG_EEENS5_IJSG_SD_EEEEEEEvNS4_8identityENS4_18SM100_TMA_2SM_LOADES1F_vS1G_EENS_8epilogue10collective18CollectiveEpilogueINS1J_23Sm100TmaWarpSpecializedILi4ELi2ELi32ELb0ELb0EEEJNS5_IJNSA_ILi64EEESH_SG_EEENS5_IJNSX_IS1O_SD_EENSX_INS5_IJNSA_ILi32EEESB_EEENS5_IJSD_SG_EEEEEEEESJ_SK_SJ_SK_NS1J_6fusion15FusionCallbacksIS1N_NS1W_17LinearCombinationISJ_fSJ_fLNS_15FloatRoundStyleE2EEES1P_S1V_JEEENS4_5SM1004TMEM4LOAD26SM100_TMEM_LOAD_32dp32b32xENS4_13SM90_TMA_LOADENS16_INS17_ILi1ELi4ELi3EEES1A_NSX_INS5_IJS1B_S1R_EEENS5_IJS1R_SD_EEEEEEENS4_39AutoVectorizingCopyWithAssumedAlignmentILi128EEENS4_14SM90_TMA_STOREES2B_S2D_S2D_EEEvvEEEEvNT_6ParamsE,@"STO_CUDA_ENTRY STV_DEFAULT"
_ZN7cutlass13device_kernelINS_4gemm6kernel13GemmUniversalIN4cute5tupleIJiiiiEEENS1_10collective13CollectiveMmaINS1_35MainloopSm100TmaUmmaWarpSpecializedILi8ELi2ELi4ENS5_IJNS4_1CILi2EEENSA_ILi4EEENSA_ILi1EEEEEEEENS5_IJNSA_ILi128EEENSA_ILi256EEESG_EEENS_12float_e5m2_tENS5_IJlSD_lEEESJ_SK_NS4_8TiledMMAINS4_8MMA_AtomIJNS4_10MMA_TraitsINS4_25SM100_MMA_F8F6F4_2x1SM_SSEJSJ_SJ_fSG_SH_NS4_17integral_constantINS4_4UMMA5MajorELSR_0EEESS_NSP_INSQ_7ScaleInELST_0EEESU_EEEEEENS4_6LayoutINS5_IJSD_SD_SD_EEENS5_IJNSA_ILi0EEESZ_SZ_EEEEENS5_IJNS4_10UnderscoreES12_S12_EEEEENS4_28SM100_TMA_2SM_LOAD_MULTICASTENS4_14ComposedLayoutINS4_7SwizzleILi3ELi4ELi3EEENS4_18smem_ptr_flag_bitsILi8EEENSX_INS5_IJNSA_ILi8EEESG_EEENS5_IJSG_SD_EEEEEEEvNS4_8identityENS4_18SM100_TMA_2SM_LOADES1F_vS1G_EENS_8epilogue10collective18CollectiveEpilogueINS1J_23Sm100TmaWarpSpecializedILi4ELi2ELi32ELb0ELb0EEEJNS5_IJNSA_ILi64EEESH_SG_EEENS5_IJNSX_IS1O_SD_EENSX_INS5_IJNSA_ILi32EEESB_EEENS5_IJSD_SG_EEEEEEEESJ_SK_SJ_SK_NS1J_6fusion15FusionCallbacksIS1N_NS1W_17LinearCombinationISJ_fSJ_fLNS_15FloatRoundStyleE2EEES1P_S1V_JEEENS4_5SM1004TMEM4LOAD26SM100_TMEM_LOAD_32dp32b32xENS4_13SM90_TMA_LOADENS16_INS17_ILi1ELi4ELi3EEES1A_NSX_INS5_IJS1B_S1R_EEENS5_IJS1R_SD_EEEEEEENS4_39AutoVectorizingCopyWithAssumedAlignmentILi128EEENS4_14SM90_TMA_STOREES2B_S2D_S2D_EEEvvEEEEvNT_6ParamsE:
[----:B------:R-:W1:Y:S01]  /*0000*/  LDC R1, c[0x0][0x37c] ;  /* 0x0000df00ff017b82 */ /* 0x000e620000000800 */
[----:B------:R-:W2:Y:S01]  /*0010*/  S2R R99, SR_TID.X ;  /* 0x0000000000637919 */ /* 0x000ea20000002100 */
[----:B------:R-:W3:Y:S06]  /*0020*/  LDCU.64 UR8, c[0x0][0x890] ;  /* 0x00011200ff0877ac */ /* 0x000eec0008000a00 */
[----:B------:R-:W4:Y:S01]  /*0030*/  S2UR UR58, SR_CgaCtaId ;  /* 0x00000000003a79c3 */ /* 0x000f220000008800 */
[----:B------:R-:W-:Y:S02]  /*0040*/  PRMT R90, RZ, 0x7610, R90 ;  /* 0x00007610ff5a7816 */ /* 0x000fe4000000005a */
[----:B------:R-:W-:-:S02]  /*0050*/  ELECT P0, URZ, PT ;  /* 0x0000000000ff782f */ /* 0x000fc40003800000 */
[----:B---3--:R-:W-:-:S04]  /*0060*/  ISETP.NE.U32.AND P1, PT, RZ, UR8, PT ;  /* 0x00000008ff007c0c */ /* 0x008fc8000bf25070 */
[----:B------:R-:W-:Y:S01]  /*0070*/  ISETP.NE.AND.EX P2, PT, RZ, UR9, PT, P1 ;  /* 0x00000009ff007c0c */ /* 0x000fe2000bf45310 */
[----:B----4-:R-:W-:Y:S02]  /*0080*/  ULOP3.LUT UR47, UR58, 0x1, URZ, 0xc0, !UPT ;  /* 0x000000013a2f7892 */ /* 0x010fe4000f8ec0ff */
[----:B------:R-:W-:Y:S01]  /*0090*/  ULOP3.LUT UR46, UR58, 0x1, URZ, 0x3c, !UPT ;  /* 0x000000013a2e7892 */ /* 0x000fe2000f8e3cff */
[----:B--2---:R-:W-:-:S05]  /*00a0*/  SHF.R.U32.HI R91, RZ, 0x5, R99 ;  /* 0x00000005ff5b7819 */ /* 0x004fca0000011663 */
[----:B------:R-:W2:Y:S02]  /*00b0*/  SHFL.IDX PT, R0, R91, RZ, 0x1f ;  /* 0x00001fff5b007589 */ /* 0x000ea400000e0000 */
[----:B--2---:R-:W-:Y:S02]  /*00c0*/  R2UR UR22, R0 ;  /* 0x00000000001672ca */ /* 0x004fe400000e0000 */
[----:B-1----:R-:W-:Y:S05]  /*00d0*/  @P2 BRA `(.L_x_0) ;  /* 0x0000000000302947 */ /* 0x002fea0003800000 */
[----:B------:R-:W1:Y:S02]  /*00e0*/  LDCU.64 UR4, c[0x0][0x888] ;  /* 0x00011100ff0477ac */ /* 0x000e640008000a00 */
[----:B-1----:R-:W-:-:S04]  /*00f0*/  UISETP.NE.U32.AND UP0, UPT, UR4, URZ, UPT ;  /* 0x000000ff0400728c */ /* 0x002fc8000bf05070 */
[----:B------:R-:W-:-:S09]  /*0100*/  UISETP.NE.AND.EX UP0, UPT, UR5, URZ, UPT, UP0 ;  /* 0x000000ff0500728c */ /* 0x000fd2000bf05300 */
[----:B------:R-:W-:Y:S05]  /*0110*/  BRA.U !UP0, `(.L_x_1) ;  /* 0x0000000108147547 */ /* 0x000fea000b800000 */
[----:B------:R-:W1:Y:S01]  /*0120*/  LDC.64 R2, c[0x0][0x888] ;  /* 0x00022200ff027b82 */ /* 0x000e620000000a00 */
[----:B------:R-:W1:Y:S02]  /*0130*/  LDCU.64 UR4, c[0x0][0x358] ;  /* 0x00006b00ff0477ac */ /* 0x000e640008000a00 */
[----:B-1----:R1:W5:Y:S01]  /*0140*/  LDG.E R41, desc[UR4][R2.64] ;  /* 0x0000000402297981 */ /* 0x002362000c1e1900 */
[----:B------:R-:W-:Y:S01]  /*0150*/  HFMA2 R90, -RZ, RZ, 0, 5.9604644775390625e-08 ;  /* 0x00000001ff5a7431 */ /* 0x000fe200000001ff */
[----:B------:R-:W-:Y:S05]  /*0160*/  BRA `(.L_x_0) ;  /* 0x00000000000c7947 */ /* 0x000fea0003800000 */
.L_x_1:
[----:B------:R-:W1:Y:S01]  /*0170*/  LDCU UR4, c[0x0][0x880] ;  /* 0x00011000ff0477ac */ /* 0x000e620008000800 */
[----:B------:R-:W-:Y:S01]  /*0180*/  HFMA2 R90, -RZ, RZ, 0, 5.9604644775390625e-08 ;  /* 0x00000001ff5a7431 */ /* 0x000fe200000001ff */
[----:B-1----:R-:W-:-:S07]  /*0190*/  MOV R41, UR4 ;  /* 0x0000000400297c02 */ /* 0x002fce0008000f00 */
.L_x_0:
[----:B------:R-:W2:Y:S02]  /*01a0*/  LDCU.64 UR4, c[0x0][0x8b0] ;  /* 0x00011600ff0477ac */ /* 0x000ea40008000a00 */
[----:B--2---:R-:W-:-:S04]  /*01b0*/  UISETP.NE.U32.AND UP0, UPT, UR4, URZ, UPT ;  /* 0x000000ff0400728c */ /* 0x004fc8000bf05070 */
[----:B------:R-:W-:-:S09]  /*01c0*/  UISETP.NE.AND.EX UP0, UPT, UR5, URZ, UPT, UP0 ;  /* 0x000000ff0500728c */ /* 0x000fd2000bf05300 */
[----:B------:R-:W-:Y:S05]  /*01d0*/  BRA.U UP0, `(.L_x_2) ;  /* 0x0000000100287547 */ /* 0x000fea000b800000 */
[----:B------:R-:W2:Y:S02]  /*01e0*/  LDCU.64 UR4, c[0x0][0x8a8] ;  /* 0x00011500ff0477ac */ /* 0x000ea40008000a00 */
[----:B--2---:R-:W-:-:S04]  /*01f0*/  UISETP.NE.U32.AND UP0, UPT, UR4, URZ, UPT ;  /* 0x000000ff0400728c */ /* 0x004fc8000bf05070 */
[----:B------:R-:W-:-:S09]  /*0200*/  UISETP.NE.AND.EX UP0, UPT, UR5, URZ, UPT, UP0 ;  /* 0x000000ff0500728c */ /* 0x000fd2000bf05300 */
[----:B------:R-:W-:Y:S05]  /*0210*/  BRA.U !UP0, `(.L_x_3) ;  /* 0x0000000108107547 */ /* 0x000fea000b800000 */
[----:B------:R-:W2:Y:S01]  /*0220*/  LDC.64 R38, c[0x0][0x8a8] ;  /* 0x00022a00ff267b82 */ /* 0x000ea20000000a00 */
[----:B------:R-:W2:Y:S02]  /*0230*/  LDCU.64 UR4, c[0x0][0x358] ;  /* 0x00006b00ff0477ac */ /* 0x000ea40008000a00 */
[----:B--2---:R2:W5:Y:S01]  /*0240*/  LDG.E R38, desc[UR4][R38.64] ;  /* 0x0000000426267981 */ /* 0x004562000c1e1900 */
[----:B------:R-:W-:Y:S05]  /*0250*/  BRA `(.L_x_2) ;  /* 0x0000000000087947 */ /* 0x000fea0003800000 */
.L_x_3:
[----:B------:R-:W2:Y:S02]  /*0260*/  LDCU UR4, c[0x0][0x8a0] ;  /* 0x00011400ff0477ac */ /* 0x000ea40008000800 */
[----:B--2---:R-:W-:Y:S02]  /*0270*/  MOV R38, UR4 ;  /* 0x0000000400267c02 */ /* 0x004fe40008000f00 */
.L_x_2:
[----:B------:R-:W-:Y:S01]  /*0280*/  IMAD.U32 R0, RZ, RZ, UR22 ;  /* 0x00000016ff007e24 */ /* 0x000fe2000f8e00ff */
[----:B------:R-:W-:Y:S04]  /*0290*/  BSSY.RECONVERGENT B0, `(.L_x_4) ;  /* 0x000000c000007945 */ /* 0x000fe80003800200 */
[C---:B------:R-:W-:Y:S02]  /*02a0*/  ISETP.NE.OR P3, PT, R0.reuse, 0x1, !P0 ;  /* 0x000000010000780c */ /* 0x040fe40004765670 */
[----:B------:R-:W-:-:S11]  /*02b0*/  ISETP.NE.OR P2, PT, R0, 0x3, !P0 ;  /* 0x000000030000780c */ /* 0x000fd60004745670 */
[----:B------:R-:W-:Y:S05]  /*02c0*/  @P3 BRA `(.L_x_5) ;  /* 0x0000000000203947 */ /* 0x000fea0003800000 */
[----:B------:R-:W3:Y:S02]  /*02d0*/  LDCU.64 UR4, c[0x0][0x348] ;  /* 0x00006900ff0477ac */ /* 0x000ee40008000a00 */
[----:B---3--:R-:W-:Y:S02]  /*02e0*/  UIADD3 UR6, UP1, UPT, UR4, 0x80, URZ ;  /* 0x0000008004067890 */ /* 0x008fe4000ff3e0ff */
[----:B------:R-:W-:Y:S02]  /*02f0*/  UIADD3 UR4, UP0, UPT, UR4, 0x180, URZ ;  /* 0x0000018004047890 */ /* 0x000fe4000ff1e0ff */
[----:B------:R-:W-:Y:S02]  /*0300*/  UIADD3.X UR7, UPT, UPT, URZ, UR5, URZ, UP1, !UPT ;  /* 0x00000005ff077290 */ /* 0x000fe40008ffe4ff */
[----:B------:R-:W-:-:S07]  /*0310*/  UIADD3.X UR5, UPT, UPT, URZ, UR5, URZ, UP0, !UPT ;  /* 0x00000005ff057290 */ /* 0x000fce00087fe4ff */
[----:B------:R3:W-:Y:S02]  /*0320*/  UTMACCTL.PF [UR6] ;  /* 0x00000000060079b9 */ /* 0x0007e40008040000 */
[----:B------:R3:W-:Y:S02]  /*0330*/  UTMACCTL.PF [UR4] ;  /* 0x00000000040079b9 */ /* 0x0007e40008040000 */
[----:B---3--:R-:W-:Y:S01]  /*0340*/  NOP ;  /* 0x0000000000007918 */ /* 0x008fe20000000000 */
.L_x_5:
[----:B------:R-:W-:Y:S05]  /*0350*/  BSYNC.RECONVERGENT B0 ;  /* 0x0000000000007941 */ /* 0x000fea0003800200 */
.L_x_4:
[----:B------:R-:W-:Y:S04]  /*0360*/  BSSY.RECONVERGENT B0, `(.L_x_6) ;  /* 0x000000a000007945 */ /* 0x000fe80003800200 */
        /* <DEDUP_REMOVED lines=9> */
.L_x_7:
[----:B------:R-:W-:Y:S05]  /*0400*/  BSYNC.RECONVERGENT B0 ;  /* 0x0000000000007941 */ /* 0x000fea0003800200 */
.L_x_6:
[----:B------:R-:W3:Y:S01]  /*0410*/  LDCU.64 UR4, c[0x0][0x888] ;  /* 0x00011100ff0477ac */ /* 0x000ee20008000a00 */
[----:B------:R-:W-:Y:S01]  /*0420*/  ISETP.NE.AND.EX P1, PT, RZ, UR9, PT, P1 ;  /* 0x00000009ff007c0c */ /* 0x000fe2000bf25310 */
[----:B------:R-:W-:Y:S01]  /*0430*/  UPLOP3.LUT UP4, UPT, UPT, UPT, UPT, 0x80, 0x8 ;  /* 0x000000000008789c */ /* 0x000fe20003f8f070 */
[----:B---3--:R-:W-:-:S04]  /*0440*/  ISETP.NE.U32.AND P2, PT, RZ, UR4, PT ;  /* 0x00000004ff007c0c */ /* 0x008fc8000bf45070 */
[----:B------:R-:W-:-:S13]  /*0450*/  ISETP.NE.AND.EX P2, PT, RZ, UR5, PT, P2 ;  /* 0x00000005ff007c0c */ /* 0x000fda000bf45320 */
[----:B------:R-:W-:Y:S05]  /*0460*/  @P2 BRA P1, `(.L_x_8) ;  /* 0x0000000000282947 */ /* 0x000fea0000800000 */
[----:B------:R-:W-:Y:S01]  /*0470*/  UISETP.NE.U32.AND UP0, UPT, UR8, URZ, UPT ;  /* 0x000000ff0800728c */ /* 0x000fe2000bf05070 */
[----:B-----5:R-:W-:Y:S01]  /*0480*/  FSETP.NEU.AND P1, PT, R41, RZ, PT ;  /* 0x000000ff2900720b */ /* 0x020fe20003f2d000 */
[----:B------:R-:W-:Y:S02]  /*0490*/  UISETP.NE.U32.AND UP2, UPT, UR4, URZ, UPT ;  /* 0x000000ff0400728c */ /* 0x000fe4000bf45070 */
[----:B------:R-:W-:Y:S02]  /*04a0*/  UISETP.NE.AND.EX UP1, UPT, UR9, URZ, UPT, UP0 ;  /* 0x000000ff0900728c */ /* 0x000fe4000bf25300 */
[----:B------:R-:W-:-:S04]  /*04b0*/  UISETP.NE.AND.EX UP0, UPT, UR5, URZ, UPT, UP2 ;  /* 0x000000ff0500728c */ /* 0x000fc8000bf05320 */
[----:B------:R-:W-:-:S04]  /*04c0*/  USEL UR4, URZ, 0xffffffff, UP0 ;  /* 0xffffffffff047887 */ /* 0x000fc80008000000 */
[----:B------:R-:W-:Y:S01]  /*04d0*/  VOTEU.ANY UP0, P1 ;  /* 0x0000000000ff7886 */ /* 0x000fe20000800100 */
[----:B------:R-:W-:-:S04]  /*04e0*/  @!UP1 USEL UR4, URZ, 0xffffffff, UP0 ;  /* 0xffffffffff049887 */ /* 0x000fc80008000000 */
[----:B------:R-:W-:-:S04]  /*04f0*/  ULOP3.LUT UR4, UR4, 0x1, URZ, 0xc0, !UPT ;  /* 0x0000000104047892 */ /* 0x000fc8000f8ec0ff */
[----:B------:R-:W-:-:S11]  /*0500*/  UISETP.NE.U32.AND UP4, UPT, UR4, 0x1, UPT ;  /* 0x000000010400788c */ /* 0x000fd6000bf85070 */
.L_x_8:
[----:B------:R-:W3:Y:S01]  /*0510*/  SHFL.IDX PT, R0, R91, RZ, 0x1f ;  /* 0x00001fff5b007589 */ /* 0x000ee200000e0000 */
[----:B------:R-:W-:-:S04]  /*0520*/  UISETP.NE.AND UP0, UPT, UR22, 0x2, UPT ;  /* 0x000000021600788c */ /* 0x000fc8000bf05270 */
[----:B------:R-:W-:Y:S02]  /*0530*/  UISETP.EQ.AND UP1, UPT, UR47, URZ, !UP0 ;  /* 0x000000ff2f00728c */ /* 0x000fe4000c722270 */
[----:B------:R-:W-:-:S04]  /*0540*/  USEL UR53, URZ, 0x1, UP0 ;  /* 0x00000001ff357887 */ /* 0x000fc80008000000 */
[----:B------:R-:W-:Y:S02]  /*0550*/  PLOP3.LUT P3, PT, P0, PT, UP1, 0x80, 0x8 ;  /* 0x000000000008781c */ /* 0x000fe4000076f018 */
[----:B---3--:R-:W-:-:S13]  /*0560*/  ISETP.NE.AND P1, PT, R0, RZ, PT ;  /* 0x000000ff0000720c */ /* 0x008fda0003f25270 */
[----:B------:R-:W-:Y:S05]  /*0570*/  @P1 BRA `(.L_x_9) ;  /* 0x0000000000741947 */ /* 0x000fea0003800000 */
[----:B------:R-:W-:Y:S01]  /*0580*/  UMOV UR4, 0x400 ;  /* 0x0000040000047882 */ /* 0x000fe20000000000 */
[----:B------:R-:W-:Y:S01]  /*0590*/  UMOV UR8, 0x1 ;  /* 0x0000000100087882 */ /* 0x000fe20000000000 */
[----:B------:R-:W-:Y:S01]  /*05a0*/  UMOV UR6, 0x4 ;  /* 0x0000000400067882 */ /* 0x000fe20000000000 */
[----:B------:R-:W-:Y:S02]  /*05b0*/  ULEA UR4, UR58, UR4, 0x18 ;  /* 0x000000043a047291 */ /* 0x000fe4000f8ec0ff */
[----:B------:R-:W-:-:S04]  /*05c0*/  UIADD3 UR8, UPT, UPT, -UR8, 0x100000, URZ ;  /* 0x0010000008087890 */ /* 0x000fc8000fffe1ff */
[----:B------:R-:W-:Y:S02]  /*05d0*/  USHF.L.U32 UR9, UR8, 0xb, URZ ;  /* 0x0000000b08097899 */ /* 0x000fe400080006ff */
[----:B------:R-:W-:Y:S02]  /*05e0*/  USHF.L.U32 UR8, UR8, 0x1, URZ ;  /* 0x0000000108087899 */ /* 0x000fe400080006ff */
[----:B------:R-:W-:-:S04]  /*05f0*/  UIADD3 UR6, UPT, UPT, -UR6, 0x100000, URZ ;  /* 0x0010000006067890 */ /* 0x000fc8000fffe1ff */
[----:B------:R-:W-:Y:S02]  /*0600*/  USHF.L.U32 UR7, UR6, 0xb, URZ ;  /* 0x0000000b06077899 */ /* 0x000fe400080006ff */
[----:B------:R-:W-:Y:S01]  /*0610*/  USHF.L.U32 UR6, UR6, 0x1, URZ ;  /* 0x0000000106067899 */ /* 0x000fe200080006ff */
[----:B------:R-:W-:Y:S01]  /*0620*/  ELECT P1, URZ, PT ;  /* 0x0000000000ff782f */ /* 0x000fe20003820000 */
[----:B------:R-:W3:Y:S02]  /*0630*/  FENCE.VIEW.ASYNC.S ;  /* 0x00000000000073c6 */ /* 0x000ee40000000000 */
[----:B---3--:R3:W4:Y:S08]  /*0640*/  SYNCS.EXCH.64 URZ, [UR4], UR8 ;  /* 0x0000000804ff75b2 */ /* 0x0087300008000100 */
[----:B------:R3:W1:Y:S01]  /*0650*/  SYNCS.EXCH.64 URZ, [UR4+0x40], UR6 ;  /* 0x0000400604ff75b2 */ /* 0x0006620008000100 */
        /* <DEDUP_REMOVED lines=13> */
[----:B------:R3:W1:Y:S02]  /*0730*/  SYNCS.EXCH.64 URZ, [UR4+0x78], UR6 ;  /* 0x0000780604ff75b2 */ /* 0x0006640008000100 */
[----:B---3--:R-:W-:Y:S01]  /*0740*/  NOP ;  /* 0x0000000000007918 */ /* 0x008fe20000000000 */
.L_x_9:
[----:B------:R-:W3:Y:S01]  /*0750*/  SHFL.IDX PT, R0, R91, RZ, 0x1f ;  /* 0x00001fff5b007589 */ /* 0x000ee200000e0000 */
[----:B------:R-:W-:Y:S01]  /*0760*/  NOP ;  /* 0x0000000000007918 */ /* 0x000fe20000000000 */
[----:B---3--:R-:W-:-:S13]  /*0770*/  ISETP.NE.AND P1, PT, R0, 0x1, PT ;  /* 0x000000010000780c */ /* 0x008fda0003f25270 */
        /* <DEDUP_REMOVED lines=13> */
[----:B---3--:R3:W1:Y:S08]  /*0850*/  SYNCS.EXCH.64 URZ, [UR4+0x80], UR8 ;  /* 0x0000800804ff75b2 */ /* 0x0086700008000100 */
[----:B------:R3:W1:Y:S01]  /*0860*/  SYNCS.EXCH.64 URZ, [UR4+0xa0], UR6 ;  /* 0x0000a00604ff75b2 */ /* 0x0006620008000100 */
[----:B------:R3:W1:Y:S01]  /*0870*/  SYNCS.EXCH.64 URZ, [UR4+0x88], UR8 ;  /* 0x0000880804ff75b2 */ /* 0x0006620008000100 */
[----:B------:R3:W1:Y:S01]  /*0880*/  SYNCS.EXCH.64 URZ, [UR4+0xa8], UR6 ;  /* 0x0000a80604ff75b2 */ /* 0x0006620008000100 */
[----:B------:R3:W1:Y:S01]  /*0890*/  SYNCS.EXCH.64 URZ, [UR4+0x90], UR8 ;  /* 0x0000900804ff75b2 */ /* 0x0006620008000100 */
[----:B------:R3:W1:Y:S01]  /*08a0*/  SYNCS.EXCH.64 URZ, [UR4+0xb0], UR6 ;  /* 0x0000b00604ff75b2 */ /* 0x0006620008000100 */
[----:B------:R3:W1:Y:S01]  /*08b0*/  SYNCS.EXCH.64 URZ, [UR4+0x98], UR8 ;  /* 0x0000980804ff75b2 */ /* 0x0006620008000100 */
[----:B------:R3:W1:Y:S01]  /*08c0*/  SYNCS.EXCH.64 URZ, [UR4+0xb8], UR6 ;  /* 0x0000b80604ff75b2 */ /* 0x0006620008000100 */
[----:B------:R-:W-:Y:S01]  /*08d0*/  NOP ;  /* 0x0000000000007918 */ /* 0x000fe20000000000 */
.L_x_10:
[----:B------:R-:W2:Y:S01]  /*08e0*/  SHFL.IDX PT, R0, R91, RZ, 0x1f ;  /* 0x00001fff5b007589 */ /* 0x000ea200000e0000 */
[----:B------:R-:W-:Y:S01]  /*08f0*/  NOP ;  /* 0x0000000000007918 */ /* 0x000fe20000000000 */
[----:B--2---:R-:W-:-:S13]  /*0900*/  ISETP.NE.AND P1, PT, R0, 0x3, PT ;  /* 0x000000030000780c */ /* 0x004fda0003f25270 */
[----:B------:R-:W-:Y:S05]  /*0910*/  @P1 BRA `(.L_x_11) ;  /* 0x00000000002c1947 */ /* 0x000fea0003800000 */
[----:B---3--:R-:W-:Y:S01]  /*0920*/  UMOV UR4, 0x400 ;  /* 0x0000040000047882 */ /* 0x008fe20000000000 */
[----:B------:R-:W-:Y:S01]  /*0930*/  UMOV UR5, 0x20 ;  /* 0x0000002000057882 */ /* 0x000fe20000000000 */
[----:B------:R-:W-:Y:S02]  /*0940*/  ULEA UR6, UR58, UR4, 0x18 ;  /* 0x000000043a067291 */ /* 0x000fe4000f8ec0ff */
[----:B------:R-:W-:-:S04]  /*0950*/  UIADD3 UR4, UPT, UPT, -UR5, 0x100000, URZ ;  /* 0x0010000005047890 */ /* 0x000fc8000fffe1ff */
[----:B------:R-:W-:Y:S02]  /*0960*/  USHF.L.U32 UR5, UR4, 0xb, URZ ;  /* 0x0000000b04057899 */ /* 0x000fe400080006ff */
[----:B------:R-:W-:Y:S01]  /*0970*/  USHF.L.U32 UR4, UR4, 0x1, URZ ;  /* 0x0000000104047899 */ /* 0x000fe200080006ff */
[----:B------:R-:W-:Y:S01]  /*0980*/  ELECT P1, URZ, PT ;  /* 0x0000000000ff782f */ /* 0x000fe20003820000 */
[----:B------:R-:W2:Y:S10]  /*0990*/  FENCE.VIEW.ASYNC.S ;  /* 0x00000000000073c6 */ /* 0x000eb40000000000 */
[----:B--2---:R2:W3:Y:S01]  /*09a0*/  SYNCS.EXCH.64 URZ, [UR6+0xc0], UR4 ;  /* 0x0000c00406ff75b2 */ /* 0x0044e20008000100 */
[----:B------:R2:W1:Y:S01]  /*09b0*/  SYNCS.EXCH.64 URZ, [UR6+0xc8], UR4 ;  /* 0x0000c80406ff75b2 */ /* 0x0004620008000100 */
[----:B------:R-:W-:Y:S01]  /*09c0*/  NOP ;  /* 0x0000000000007918 */ /* 0x000fe20000000000 */
.L_x_11:
[----:B------:R-:W4:Y:S01]  /*09d0*/  SHFL.IDX PT, R0, R91, RZ, 0x1f ;  /* 0x00001fff5b007589 */ /* 0x000f2200000e0000 */
[----:B------:R-:W-:Y:S01]  /*09e0*/  NOP ;  /* 0x0000000000007918 */ /* 0x000fe20000000000 */
[----:B----4-:R-:W-:-:S13]  /*09f0*/  ISETP.NE.AND P1, PT, R0, 0x4, PT ;  /* 0x000000040000780c */ /* 0x010fda0003f25270 */
[----:B------:R-:W-:Y:S05]  /*0a00*/  @P1 BRA `(.L_x_12) ;  /* 0x0000000000481947 */ /* 0x000fea0003800000 */
[----:B--23--:R-:W-:Y:S01]  /*0a10*/  UMOV UR4, 0x720 ;  /* 0x0000072000047882 */ /* 0x00cfe20000000000 */
[----:B------:R-:W-:Y:S01]  /*0a20*/  UMOV UR6, 0x400 ;  /* 0x0000040000067882 */ /* 0x000fe20000000000 */
[----:B------:R-:W-:Y:S01]  /*0a30*/  USEL UR4, UR4, 0x620, UP4 ;  /* 0x0000062004047887 */ /* 0x000fe2000a000000 */
        /* <DEDUP_REMOVED lines=9> */
[----:B------:R-:W2:Y:S02]  /*0ad0*/  FENCE.VIEW.ASYNC.S ;  /* 0x00000000000073c6 */ /* 0x000ea40000000000 */
[----:B--2---:R4:W2:Y:S08]  /*0ae0*/  SYNCS.EXCH.64 URZ, [UR6+0xd0], UR8 ;  /* 0x0000d00806ff75b2 */ /* 0x0048b00008000100 */
[----:B------:R4:W3:Y:S01]  /*0af0*/  SYNCS.EXCH.64 URZ, [UR6+0xe0], UR4 ;  /* 0x0000e00406ff75b2 */ /* 0x0008e20008000100 */
[----:B------:R4:W1:Y:S01]  /*0b00*/  SYNCS.EXCH.64 URZ, [UR6+0xd8], UR8 ;  /* 0x0000d80806ff75b2 */ /* 0x0008620008000100 */
[----:B------:R4:W1:Y:S02]  /*0b10*/  SYNCS.EXCH.64 URZ, [UR6+0xe8], UR4 ;  /* 0x0000e80406ff75b2 */ /* 0x0008640008000100 */
[----:B----4-:R-:W-:Y:S01]  /*0b20*/  NOP ;  /* 0x0000000000007918 */ /* 0x010fe20000000000 */
.L_x_12:
[----:B------:R-:W4:Y:S01]  /*0b30*/  SHFL.IDX PT, R0, R91, RZ, 0x1f ;  /* 0x00001fff5b007589 */ /* 0x000f2200000e0000 */
[----:B------:R-:W-:Y:S01]  /*0b40*/  NOP ;  /* 0x0000000000007918 */ /* 0x000fe20000000000 */
[----:B----4-:R-:W-:-:S13]  /*0b50*/  ISETP.NE.AND P1, PT, R0, 0x5, PT ;  /* 0x000000050000780c */ /* 0x010fda0003f25270 */
[----:B------:R-:W-:Y:S05]  /*0b60*/  @P1 BRA `(.L_x_13) ;  /* 0x0000000000541947 */ /* 0x000fea0003800000 */
[----:B--23--:R-:W-:Y:S01]  /*0b70*/  UMOV UR4, 0x400 ;  /* 0x0000040000047882 */ /* 0x00cfe20000000000 */
        /* <DEDUP_REMOVED lines=14> */
[----:B------:R4:W1:Y:S01]  /*0c60*/  SYNCS.EXCH.64 URZ, [UR4+0x118], UR8 ;  /* 0x0001180804ff75b2 */ /* 0x0008620008000100 */
[----:B------:R4:W1:Y:S01]  /*0c70*/  SYNCS.EXCH.64 URZ, [UR4+0x100], UR6 ;  /* 0x0001000604ff75b2 */ /* 0x0008620008000100 */
[----:B------:R4:W1:Y:S01]  /*0c80*/  SYNCS.EXCH.64 URZ, [UR4+0x120], UR8 ;  /* 0x0001200804ff75b2 */ /* 0x0008620008000100 */
[----:B------:R4:W1:Y:S01]  /*0c90*/  SYNCS.EXCH.64 URZ, [UR4+0x108], UR6 ;  /* 0x0001080604ff75b2 */ /* 0x0008620008000100 */
[----:B------:R4:W1:Y:S02]  /*0ca0*/  SYNCS.EXCH.64 URZ, [UR4+0x128], UR8 ;  /* 0x0001280804ff75b2 */ /* 0x0008640008000100 */
[----:B----4-:R-:W-:Y:S01]  /*0cb0*/  NOP ;  /* 0x0000000000007918 */ /* 0x010fe20000000000 */
.L_x_13:
[----:B------:R-:W4:Y:S01]  /*0cc0*/  SHFL.IDX PT, R0, R91, RZ, 0x1f ;  /* 0x00001fff5b007589 */ /* 0x000f2200000e0000 */
[----:B------:R-:W-:Y:S01]  /*0cd0*/  ISETP.NE.OR P0, PT, RZ, UR22, !P0 ;  /* 0x00000016ff007c0c */ /* 0x000fe2000c705670 */
[----:B------:R-:W-:Y:S01]  /*0ce0*/  NOP ;  /* 0x0000000000007918 */ /* 0x000fe20000000000 */
[----:B----4-:R-:W-:-:S13]  /*0cf0*/  ISETP.NE.AND P1, PT, R0, 0x3, PT ;  /* 0x000000030000780c */ /* 0x010fda0003f25270 */
[----:B------:R-:W-:Y:S05]  /*0d00*/  @P1 BRA `(.L_x_14) ;  /* 0x0000000000341947 */ /* 0x000fea0003800000 */
[----:B--23--:R-:W-:Y:S01]  /*0d10*/  UMOV UR4, 0x400 ;  /* 0x0000040000047882 */ /* 0x00cfe20000000000 */
[----:B------:R-:W-:Y:S01]  /*0d20*/  UMOV UR6, 0x20 ;  /* 0x0000002000067882 */ /* 0x000fe20000000000 */
[----:B------:R-:W-:Y:S02]  /*0d30*/  ULEA UR4, UR58, UR4, 0x18 ;  /* 0x000000043a047291 */ /* 0x000fe4000f8ec0ff */
[----:B------:R-:W-:-:S04]  /*0d40*/  UIADD3 UR6, UPT, UPT, -UR6, 0x100000, URZ ;  /* 0x0010000006067890 */ /* 0x000fc8000fffe1ff */
[----:B------:R-:W-:Y:S02]  /*0d50*/  USHF.L.U32 UR7, UR6, 0xb, URZ ;  /* 0x0000000b06077899 */ /* 0x000fe400080006ff */
[----:B------:R-:W-:Y:S01]  /*0d60*/  USHF.L.U32 UR6, UR6, 0x1, URZ ;  /* 0x0000000106067899 */ /* 0x000fe200080006ff */
[----:B------:R-:W-:Y:S01]  /*0d70*/  ELECT P1, URZ, PT ;  /* 0x0000000000ff782f */ /* 0x000fe20003820000 */
[----:B------:R-:W2:Y:S10]  /*0d80*/  FENCE.VIEW.ASYNC.S ;  /* 0x00000000000073c6 */ /* 0x000eb40000000000 */
[----:B--2---:R4:W2:Y:S01]  /*0d90*/  SYNCS.EXCH.64 URZ, [UR4+0x130], UR6 ;  /* 0x0001300604ff75b2 */ /* 0x0048a20008000100 */
[----:B------:R4:W3:Y:S01]  /*0da0*/  SYNCS.EXCH.64 URZ, [UR4+0x140], UR6 ;  /* 0x0001400604ff75b2 */ /* 0x0008e20008000100 */
[----:B------:R4:W1:Y:S01]  /*0db0*/  SYNCS.EXCH.64 URZ, [UR4+0x138], UR6 ;  /* 0x0001380604ff75b2 */ /* 0x0008620008000100 */
[----:B------:R4:W1:Y:S02]  /*0dc0*/  SYNCS.EXCH.64 URZ, [UR4+0x148], UR6 ;  /* 0x0001480604ff75b2 */ /* 0x0008640008000100 */
[----:B----4-:R-:W-:Y:S01]  /*0dd0*/  NOP ;  /* 0x0000000000007918 */ /* 0x010fe20000000000 */
.L_x_14:
[----:B------:R-:W-:Y:S01]  /*0de0*/  VOTEU.ALL UP0, P0 ;  /* 0x0000000000ff7886 */ /* 0x000fe20000000000 */
[----:B--23--:R-:W-:Y:S01]  /*0df0*/  UMOV UR4, 0x20 ;  /* 0x0000002000047882 */ /* 0x00cfe20000000000 */
[----:B------:R-:W2:Y:S01]  /*0e00*/  LDCU UR7, c[0x0][0x36c] ;  /* 0x00006d80ff0777ac */ /* 0x000ea20008000800 */
[----:B------:R-:W-:Y:S01]  /*0e10*/  NOP ;  /* 0x0000000000007918 */ /* 0x000fe20000000000 */
[----:B------:R-:W-:Y:S01]  /*0e20*/  LOP3.LUT R0, R99, 0x1f, RZ, 0xc0, !PT ;  /* 0x0000001f63007812 */ /* 0x000fe200078ec0ff */
[----:B------:R-:W-:Y:S01]  /*0e30*/  @!UP0 UMOV UR6, 0x400 ;  /* 0x0000040000068882 */ /* 0x000fe20000000000 */
[----:B------:R-:W-:-:S04]  /*0e40*/  @!UP0 UIADD3 UR4, UPT, UPT, -UR4, 0x100000, URZ ;  /* 0x0010000004048890 */ /* 0x000fc8000fffe1ff */
[----:B------:R-:W-:Y:S02]  /*0e50*/  @!UP0 USHF.L.U32 UR5, UR4, 0xb, URZ ;  /* 0x0000000b04058899 */ /* 0x000fe400080006ff */
[----:B------:R-:W-:Y:S02]  /*0e60*/  @!UP0 USHF.L.U32 UR4, UR4, 0x1, URZ ;  /* 0x0000000104048899 */ /* 0x000fe400080006ff */
[----:B------:R-:W-:Y:S01]  /*0e70*/  @!UP0 ULEA UR6, UR58, UR6, 0x18 ;  /* 0x000000063a068291 */ /* 0x000fe2000f8ec0ff */
[----:B------:R-:W-:Y:S01]  /*0e80*/  VOTEU.ALL UP0, P0 ;  /* 0x0000000000ff7886 */ /* 0x000fe20000000000 */
[----:B------:R-:W-:Y:S02]  /*0e90*/  UISETP.NE.AND UP5, UPT, UR22, URZ, UPT ;  /* 0x000000ff1600728c */ /* 0x000fe4000bfa5270 */
[----:B--2---:R-:W-:Y:S01]  /*0ea0*/  UISETP.EQ.U32.AND UP6, UPT, UR7, 0x1, UPT ;  /* 0x000000010700788c */ /* 0x004fe2000bfc2070 */
[----:B------:R-:W2:Y:S07]  /*0eb0*/  FENCE.VIEW.ASYNC.S ;  /* 0x00000000000073c6 */ /* 0x000eae0000000000 */
[----:B--2---:R2:W3:Y:S01]  /*0ec0*/  @!UP0 SYNCS.EXCH.64 URZ, [UR6+0x150], UR4 ;  /* 0x0001500406ff85b2 */ /* 0x0044e20008000100 */
[----:B------:R-:W-:Y:S05]  /*0ed0*/  BRA.U !UP6, `(.L_x_15) ;  /* 0x000000010e087547 */ /* 0x000fea000b800000 */
[----:B-1-3--:R-:W-:Y:S01]  /*0ee0*/  UCGABAR_ARV ;  /* 0x00000000000079c7 */ /* 0x00afe20008000000 */
[----:B------:R-:W-:Y:S05]  /*0ef0*/  BRA `(.L_x_16) ;  /* 0x0000000000047947 */ /* 0x000fea0003800000 */
.L_x_15:
[----:B-1-3--:R-:W-:Y:S01]  /*0f00*/  NOP ;  /* 0x0000000000007918 */ /* 0x00afe20000000000 */
.L_x_16:
[----:B------:R-:W1:Y:S01]  /*0f10*/  S2UR UR25, SR_CTAID.X ;  /* 0x00000000001979c3 */ /* 0x000e620000002500 */
[----:B------:R-:W-:-:S05]  /*0f20*/  CS2R.32 R3, SR_CgaSize ;  /* 0x0000000000037805 */ /* 0x000fca0000008a00 */
[----:B------:R-:W-:-:S05]  /*0f30*/  IMAD R3, R3, -0xa0, RZ ;  /* 0xffffff6003037824 */ /* 0x000fca00078e02ff */
[----:B--2---:R-:W-:-:S14]  /*0f40*/  R2UR UR5, R3 ;  /* 0x00000000030572ca */ /* 0x004fdc00000e0000 */
[----:B------:R-:W2:Y:S01]  /*0f50*/  LDCU UR5, c[0x0][UR5+0x2b0] ;  /* 0x00005600050577ac */ /* 0x000ea20008000800 */
[----:B------:R-:W-:-:S05]  /*0f60*/  CS2R.32 R3, SR_CgaSize ;  /* 0x0000000000037805 */ /* 0x000fca0000008a00 */
[----:B------:R-:W-:-:S05]  /*0f70*/  IMAD R3, R3, -0xa0, RZ ;  /* 0xffffff6003037824 */ /* 0x000fca00078e02ff */
[----:B------:R-:W-:-:S14]  /*0f80*/  R2UR UR4, R3 ;  /* 0x00000000030472ca */ /* 0x000fdc00000e0000 */
[----:B------:R-:W3:Y:S01]  /*0f90*/  LDCU UR4, c[0x0][UR4+0x2b4] ;  /* 0x00005680040477ac */ /* 0x000ee20008000800 */
[----:B------:R-:W4:Y:S01]  /*0fa0*/  S2UR UR32, SR_CTAID.Y ;  /* 0x00000000002079c3 */ /* 0x000f220000002600 */
[----:B------:R-:W-:-:S05]  /*0fb0*/  CS2R.32 R3, SR_CgaSize ;  /* 0x0000000000037805 */ /* 0x000fca0000008a00 */
[----:B------:R-:W-:-:S05]  /*0fc0*/  IMAD R3, R3, -0xa0, RZ ;  /* 0xffffff6003037824 */ /* 0x000fca00078e02ff */
[----:B------:R-:W-:-:S14]  /*0fd0*/  R2UR UR62, R3 ;  /* 0x00000000033e72ca */ /* 0x000fdc00000e0000 */
[----:B------:R-:W3:Y:S01]  /*0fe0*/  LDCU UR62, c[0x0][UR62+0x2a0] ;  /* 0x000054003e3e77ac */ /* 0x000ee20008000800 */
[----:B------:R-:W-:-:S05]  /*0ff0*/  CS2R.32 R3, SR_CgaSize ;  /* 0x0000000000037805 */ /* 0x000fca0000008a00 */
[----:B------:R-:W-:-:S05]  /*1000*/  IMAD R3, R3, -0xa0, RZ ;  /* 0xffffff6003037824 */ /* 0x000fca00078e02ff */
[----:B------:R-:W-:-:S14]  /*1010*/  R2UR UR59, R3 ;  /* 0x00000000033b72ca */ /* 0x000fdc00000e0000 */
[----:B------:R-:W3:Y:S01]  /*1020*/  LDCU UR59, c[0x0][UR59+0x2a4] ;  /* 0x000054803b3b77ac */ /* 0x000ee20008000800 */
[----:B------:R-:W-:Y:S01]  /*1030*/  UISETP.GT.U32.AND UP0, UPT, UR47, 0xffff, UPT ;  /* 0x0000ffff2f00788c */ /* 0x000fe2000bf04070 */
[----:B------:R-:W3:Y:S01]  /*1040*/  LDCU UR23, c[0x0][0xb24] ;  /* 0x00016480ff1777ac */ /* 0x000ee20008000800 */
[----:B------:R-:W3:Y:S01]  /*1050*/  LDCU UR45, c[0x0][0xb24] ;  /* 0x00016480ff2d77ac */ /* 0x000ee20008000800 */
[----:B-1----:R-:W-:Y:S01]  /*1060*/  I2FP.F32.U32 R3, UR25 ;  /* 0x0000001900037c45 */ /* 0x002fe20008201000 */
[----:B------:R-:W1:Y:S04]  /*1070*/  LDCU UR27, c[0x0][0xb30] ;  /* 0x00016600ff1b77ac */ /* 0x000e680008000800 */
[----:B--2---:R-:W-:Y:S01]  /*1080*/  FMUL R3, R3, UR5 ;  /* 0x0000000503037c20 */ /* 0x004fe20008400000 */
[----:B------:R-:W-:Y:S01]  /*1090*/  USEL UR5, UR47, 0xffff, !UP0 ;  /* 0x0000ffff2f057887 */ /* 0x000fe2000c000000 */
[----:B----4-:R-:W-:Y:S01]  /*10a0*/  I2FP.F32.U32 R2, UR32 ;  /* 0x0000002000027c45 */ /* 0x010fe20008201000 */
[----:B------:R-:W-:-:S03]  /*10b0*/  USHF.L.U32 UR28, UR58, 0xa, URZ ;  /* 0x0000000a3a1c7899 */ /* 0x000fc600080006ff */
[----:B------:R-:W2:Y:S01]  /*10c0*/  F2I.U32.TRUNC.NTZ R3, R3 ;  /* 0x0000000300037305 */ /* 0x000ea2000020f000 */
[----:B------:R-:W-:Y:S01]  /*10d0*/  ULOP3.LUT UR24, UR5, 0xffff, URZ, 0xc0, !UPT ;  /* 0x0000ffff05187892 */ /* 0x000fe2000f8ec0ff */
[----:B---3--:R-:W-:Y:S01]  /*10e0*/  FMUL R2, R2, UR4 ;  /* 0x0000000402027c20 */ /* 0x008fe20008400000 */
[----:B------:R-:W-:-:S05]  /*10f0*/  UMOV UR11, 0x55 ;  /* 0x00000055000b7882 */ /* 0x000fca0000000000 */
[----:B------:R-:W3:Y:S01]  /*1100*/  F2I.U32.TRUNC.NTZ R2, R2 ;  /* 0x0000000200027305 */ /* 0x000ee2000020f000 */
[----:B--2---:R-:W-:Y:S02]  /*1110*/  R2UR UR4, R3 ;  /* 0x00000000030472ca */ /* 0x004fe400000e0000 */
[----:B------:R-:W-:Y:S02]  /*1120*/  PRMT R3, RZ, 0x7610, R3 ;  /* 0x00007610ff037816 */ /* 0x000fe40000000003 */
[----:B---3--:R-:W-:Y:S02]  /*1130*/  R2UR UR6, R2 ;  /* 0x00000000020672ca */ /* 0x008fe400000e0000 */
[----:B------:R-:W-:-:S07]  /*1140*/  PRMT R2, RZ, 0x7610, R2 ;  /* 0x00007610ff027816 */ /* 0x000fce0000000002 */
[----:B------:R-:W-:-:S04]  /*1150*/  UIADD3 UR5, UPT, UPT, -UR4, URZ, URZ ;  /* 0x000000ff04057290 */ /* 0x000fc8000fffe1ff */
[----:B------:R-:W-:Y:S02]  /*1160*/  UIMAD UR62, UR62, UR5, UR25 ;  /* 0x000000053e3e72a4 */ /* 0x000fe4000f8e0219 */
[----:B------:R-:W-:-:S04]  /*1170*/  UIADD3 UR4, UPT, UPT, -UR6, URZ, URZ ;  /* 0x000000ff06047290 */ /* 0x000fc8000fffe1ff */
[----:B------:R-:W-:Y:S01]  /*1180*/  UIMAD UR59, UR59, UR4, UR32 ;  /* 0x000000043b3b72a4 */ /* 0x000fe2000f8e0220 */
[----:B-1----:R-:W-:Y:S11]  /*1190*/  BRA.U UP5, `(.L_x_17) ;  /* 0x00000001055c7547 */ /* 0x002ff6000b800000 */
[----:B------:R-:W-:Y:S02]  /*11a0*/  UISETP.GT.U32.AND UP0, UPT, UR62, 0x1, UPT ;  /* 0x000000013e00788c */ /* 0x000fe4000bf04070 */
[----:B------:R-:W-:Y:S02]  /*11b0*/  ULOP3.LUT UR10, UR62, 0xfffffffe, URZ, 0xc0, !UPT ;  /* 0xfffffffe3e0a7892 */ /* 0x000fe4000f8ec0ff */
[----:B------:R-:W-:Y:S02]  /*11c0*/  UISETP.NE.AND UP3, UPT, UR59, URZ, UP0 ;  /* 0x000000ff3b00728c */ /* 0x000fe40008765270 */
[----:B------:R-:W-:Y:S02]  /*11d0*/  UISETP.NE.AND UP2, UPT, UR59, 0x1, UP0 ;  /* 0x000000013b00788c */ /* 0x000fe40008745270 */
[----:B------:R-:W-:Y:S02]  /*11e0*/  UISETP.NE.AND UP1, UPT, UR59, 0x2, UP0 ;  /* 0x000000023b00788c */ /* 0x000fe40008725270 */
[----:B------:R-:W-:-:S02]  /*11f0*/  UISETP.NE.AND UP0, UPT, UR59, 0x3, UP0 ;  /* 0x000000033b00788c */ /* 0x000fc40008705270 */
[----:B------:R-:W-:Y:S02]  /*1200*/  USEL UR6, URZ, 0x1, UP3 ;  /* 0x00000001ff067887 */ /* 0x000fe40009800000 */
[----:B------:R-:W-:Y:S02]  /*1210*/  USEL UR5, URZ, 0x4, UP2 ;  /* 0x00000004ff057887 */ /* 0x000fe40009000000 */
[----:B------:R-:W-:Y:S02]  /*1220*/  USEL UR4, URZ, 0x10, UP1 ;  /* 0x00000010ff047887 */ /* 0x000fe40008800000 */
[----:B------:R-:W-:Y:S02]  /*1230*/  USEL UR9, URZ, 0x40, UP0 ;  /* 0x00000040ff097887 */ /* 0x000fe40008000000 */
[----:B------:R-:W-:Y:S02]  /*1240*/  USEL UR8, URZ, 0x2, UP3 ;  /* 0x00000002ff087887 */ /* 0x000fe40009800000 */
[----:B------:R-:W-:-:S02]  /*1250*/  UIADD3 UR4, UPT, UPT, UR4, UR5, UR6 ;  /* 0x0000000504047290 */ /* 0x000fc4000fffe006 */
[----:B------:R-:W-:Y:S02]  /*1260*/  USEL UR6, URZ, 0x20, UP1 ;  /* 0x00000020ff067887 */ /* 0x000fe40008800000 */
[----:B------:R-:W-:Y:S02]  /*1270*/  USEL UR7, URZ, 0x8, UP2 ;  /* 0x00000008ff077887 */ /* 0x000fe40009000000 */
[----:B------:R-:W-:Y:S02]  /*1280*/  UIADD3 UR5, UPT, UPT, UR8, UR9, UR4 ;  /* 0x0000000908057290 */ /* 0x000fe4000fffe004 */
[----:B------:R-:W-:Y:S02]  /*1290*/  ULEA UR4, UR59, UR10, 0x1 ;  /* 0x0000000a3b047291 */ /* 0x000fe4000f8e08ff */
[----:B------:R-:W-:Y:S02]  /*12a0*/  USEL UR8, URZ, 0x80, UP0 ;  /* 0x00000080ff087887 */ /* 0x000fe40008000000 */
[----:B------:R-:W-:-:S03]  /*12b0*/  UIADD3 UR5, UPT, UPT, UR6, UR7, UR5 ;  /* 0x0000000706057290 */ /* 0x000fc6000fffe005 */
[----:B------:R-:W-:Y:S01]  /*12c0*/  UMOV UR6, 0x3 ;  /* 0x0000000300067882 */ /* 0x000fe20000000000 */
[----:B------:R-:W-:Y:S02]  /*12d0*/  UIADD3 UR5, UPT, UPT, UR5, UR8, URZ ;  /* 0x0000000805057290 */ /* 0x000fe4000fffe0ff */
[----:B------:R-:W-:-:S04]  /*12e0*/  USHF.L.U32 UR4, UR6, UR4, URZ ;  /* 0x0000000406047299 */ /* 0x000fc800080006ff */
[----:B------:R-:W-:Y:S02]  /*12f0*/  MOV R3, UR5 ;  /* 0x0000000500037c02 */ /* 0x000fe40008000f00 */
[----:B------:R-:W-:-:S07]  /*1300*/  MOV R2, UR4 ;  /* 0x0000000400027c02 */ /* 0x000fce0008000f00 */
.L_x_17:
[----:B------:R-:W1:Y:S01]  /*1310*/  S2UR UR36, SR_CTAID.Z ;  /* 0x00000000002479c3 */ /* 0x000e620000002700 */
[----:B------:R-:W-:Y:S02]  /*1320*/  UISETP.GE.AND UP0, UPT, UR23, 0x1, UPT ;  /* 0x000000011700788c */ /* 0x000fe4000bf06270 */
[----:B------:R-:W-:Y:S02]  /*1330*/  UISETP.NE.AND UP3, UPT, UR22, 0x2, UPT ;  /* 0x000000021600788c */ /* 0x000fe4000bf65270 */
[----:B------:R-:W-:Y:S02]  /*1340*/  ULOP3.LUT UR28, UR28, 0x1800, URZ, 0xc0, !UPT ;  /* 0x000018001c1c7892 */ /* 0x000fe4000f8ec0ff */
[----:B------:R-:W-:Y:S01]  /*1350*/  USHF.L.U32 UR24, UR11, UR24, URZ ;  /* 0x000000180b187299 */ /* 0x000fe200080006ff */
[----:B------:R-:W-:Y:S02]  /*1360*/  UMOV UR20, UR25 ;  /* 0x0000001900147c82 */ /* 0x000fe40008000000 */
[----:B------:R-:W-:Y:S09]  /*1370*/  BRA.U !UP0, `(.L_x_18) ;  /* 0x0000000108d47547 */ /* 0x000ff2000b800000 */
[----:B------:R-:W2:Y:S01]  /*1380*/  LDCU.128 UR12, c[0x0][0xb10] ;  /* 0x00016200ff0c77ac */ /* 0x000ea20008000c00 */
[----:B------:R-:W3:Y:S01]  /*1390*/  LDCU UR6, c[0x0][0x370] ;  /* 0x00006e00ff0677ac */ /* 0x000ee20008000800 */
[----:B------:R-:W4:Y:S01]  /*13a0*/  LDCU UR5, c[0x0][0x374] ;  /* 0x00006e80ff0577ac */ /* 0x000f220008000800 */
[----:B------:R-:W1:Y:S01]  /*13b0*/  LDCU UR26, c[0x0][0xb0c] ;  /* 0x00016180ff1a77ac */ /* 0x000e620008000800 */
[----:B------:R-:W1:Y:S01]  /*13c0*/  LDCU UR4, c[0x0][0xb20] ;  /* 0x00016400ff0477ac */ /* 0x000e620008000800 */
[----:B------:R-:W1:Y:S01]  /*13d0*/  LDCU.64 UR8, c[0x0][0xb28] ;  /* 0x00016500ff0877ac */ /* 0x000e620008000a00 */
[----:B--2---:R-:W-:Y:S02]  /*13e0*/  UISETP.NE.AND UP0, UPT, UR14, 0x1, UPT ;  /* 0x000000010e00788c */ /* 0x004fe4000bf05270 */
[----:B----4-:R-:W-:Y:S02]  /*13f0*/  UIMAD.WIDE.U32 UR10, UR5, UR15, URZ ;  /* 0x0000000f050a72a5 */ /* 0x010fe4000f8e00ff */
[----:B---3--:R-:W-:-:S02]  /*1400*/  UIMAD.WIDE.U32 UR18, UR6, UR12, URZ ;  /* 0x0000000c061272a5 */ /* 0x008fc4000f8e00ff */
[----:B-1----:R-:W-:Y:S02]  /*1410*/  UISETP.NE.AND UP1, UPT, UR26, 0x1, UPT ;  /* 0x000000011a00788c */ /* 0x002fe4000bf25270 */
[----:B------:R-:W-:Y:S01]  /*1420*/  UISETP.NE.AND UP2, UPT, UR23, 0x1, UPT ;  /* 0x000000011700788c */ /* 0x000fe2000bf45270 */
[----:B------:R-:W-:Y:S02]  /*1430*/  UMOV UR10, UR11 ;  /* 0x0000000b000a7c82 */ /* 0x000fe40008000000 */
[----:B------:R-:W-:Y:S01]  /*1440*/  UMOV UR18, UR19 ;  /* 0x0000001300127c82 */ /* 0x000fe20008000000 */
[----:B------:R-:W-:Y:S02]  /*1450*/  @UP0 USHF.R.U32.HI UR5, URZ, UR4, UR10 ;  /* 0x00000004ff050299 */ /* 0x000fe4000801160a */
[----:B------:R-:W-:Y:S02]  /*1460*/  UIMAD.WIDE.U32 UR20, UR32, UR15, URZ ;  /* 0x0000000f201472a5 */ /* 0x000fe4000f8e00ff */
[----:B------:R-:W-:-:S02]  /*1470*/  UIMAD.WIDE.U32 UR10, UR5, UR8, URZ ;  /* 0x00000008050a72a5 */ /* 0x000fc4000f8e00ff */
[----:B------:R-:W-:Y:S02]  /*1480*/  @UP1 USHF.R.U32.HI UR6, URZ, UR13, UR18 ;  /* 0x0000000dff061299 */ /* 0x000fe40008011612 */
[----:B------:R-:W-:Y:S02]  /*1490*/  UIMAD.WIDE.U32 UR16, UR25, UR12, URZ ;  /* 0x0000000c191072a5 */ /* 0x000fe4000f8e00ff */
[----:B------:R-:W-:Y:S01]  /*14a0*/  UIMAD.WIDE.U32 UR18, UR6, UR8, URZ ;  /* 0x00000008061272a5 */ /* 0x000fe2000f8e00ff */
[----:B------:R-:W-:Y:S01]  /*14b0*/  UMOV UR20, UR21 ;  /* 0x0000001500147c82 */ /* 0x000fe20008000000 */
[----:B------:R-:W-:Y:S01]  /*14c0*/  UMOV UR10, UR11 ;  /* 0x0000000b000a7c82 */ /* 0x000fe20008000000 */
[----:B------:R-:W-:Y:S02]  /*14d0*/  USHF.R.U32.HI UR20, URZ, UR4, UR20 ;  /* 0x00000004ff147299 */ /* 0x000fe40008011614 */
[----:B------:R-:W-:Y:S02]  /*14e0*/  @UP2 USHF.R.U32.HI UR5, URZ, UR9, UR10 ;  /* 0x00000009ff052299 */ /* 0x000fe4000801160a */
[----:B------:R-:W-:Y:S01]  /*14f0*/  UMOV UR7, UR19 ;  /* 0x0000001300077c82 */ /* 0x000fe20008000000 */
[----:B------:R-:W-:Y:S01]  /*1500*/  UMOV UR16, UR17 ;  /* 0x0000001100107c82 */ /* 0x000fe20008000000 */
[----:B------:R-:W-:-:S02]  /*1510*/  @UP2 USHF.R.U32.HI UR6, URZ, UR9, UR7 ;  /* 0x00000009ff062299 */ /* 0x000fc40008011607 */
[----:B------:R-:W-:Y:S02]  /*1520*/  USHF.R.U32.HI UR16, URZ, UR13, UR16 ;  /* 0x0000000dff107299 */ /* 0x000fe40008011610 */
[----:B------:R-:W-:Y:S02]  /*1530*/  USEL UR4, UR32, UR20, !UP0 ;  /* 0x0000001420047287 */ /* 0x000fe4000c000000 */
[----:B------:R-:W-:Y:S02]  /*1540*/  UIMAD UR7, UR5, UR23, URZ ;  /* 0x00000017050772a4 */ /* 0x000fe4000f8e02ff */
[----:B------:R-:W-:Y:S02]  /*1550*/  USEL UR5, UR25, UR16, !UP1 ;  /* 0x0000001019057287 */ /* 0x000fe4000c800000 */
[----:B------:R-:W-:Y:S02]  /*1560*/  UIMAD UR12, UR6, UR23, URZ ;  /* 0x00000017060c72a4 */ /* 0x000fe4000f8e02ff */
[----:B------:R-:W-:-:S02]  /*1570*/  UISETP.GE.AND UP0, UPT, UR4, UR7, UPT ;  /* 0x000000070400728c */ /* 0x000fc4000bf06270 */
[----:B------:R-:W-:Y:S02]  /*1580*/  UIMAD.WIDE.U32 UR10, UR4, UR8, URZ ;  /* 0x00000008040a72a5 */ /* 0x000fe4000f8e00ff */
[----:B------:R-:W-:Y:S02]  /*1590*/  UISETP.GE.OR UP0, UPT, UR5, UR12, UP0 ;  /* 0x0000000c0500728c */ /* 0x000fe40008706670 */
[----:B------:R-:W-:Y:S02]  /*15a0*/  UIMAD.WIDE.U32 UR12, UR5, UR8, URZ ;  /* 0x00000008050c72a5 */ /* 0x000fe4000f8e00ff */
[----:B------:R-:W-:Y:S01]  /*15b0*/  UIADD3 UR10, UPT, UPT, -UR4, URZ, URZ ;  /* 0x000000ff040a7290 */ /* 0x000fe2000fffe1ff */
[----:B------:R-:W-:Y:S01]  /*15c0*/  UMOV UR8, UR11 ;  /* 0x0000000b00087c82 */ /* 0x000fe20008000000 */
[----:B------:R-:W-:Y:S02]  /*15d0*/  UIADD3 UR20, UPT, UPT, -UR5, URZ, URZ ;  /* 0x000000ff05147290 */ /* 0x000fe4000fffe1ff */
[----:B------:R-:W-:-:S03]  /*15e0*/  USHF.R.U32.HI UR8, URZ, UR9, UR8 ;  /* 0x00000009ff087299 */ /* 0x000fc60008011608 */
[----:B------:R-:W-:Y:S01]  /*15f0*/  @!UP0 UMOV UR7, UR13 ;  /* 0x0000000d00078c82 */ /* 0x000fe20008000000 */
[----:B------:R-:W-:Y:S02]  /*1600*/  UIMAD UR32, UR14, UR10, UR32 ;  /* 0x0000000a0e2072a4 */ /* 0x000fe4000f8e0220 */
[----:B------:R-:W-:Y:S02]  /*1610*/  USEL UR8, UR4, UR8, !UP2 ;  /* 0x0000000804087287 */ /* 0x000fe4000d000000 */
[----:B------:R-:W-:Y:S02]  /*1620*/  @!UP0 USHF.R.U32.HI UR7, URZ, UR9, UR7 ;  /* 0x00000009ff078299 */ /* 0x000fe40008011607 */
[----:B------:R-:W-:Y:S02]  /*1630*/  UIADD3 UR9, UPT, UPT, -UR8, URZ, URZ ;  /* 0x000000ff08097290 */ /* 0x000fe4000fffe1ff */
[----:B------:R-:W-:Y:S02]  /*1640*/  @!UP0 USEL UR7, UR5, UR7, !UP2 ;  /* 0x0000000705078287 */ /* 0x000fe4000d000000 */
[----:B------:R-:W-:-:S02]  /*1650*/  UIMAD UR9, UR23, UR9, UR4 ;  /* 0x00000009170972a4 */ /* 0x000fc4000f8e0204 */
[----:B------:R-:W-:Y:S02]  /*1660*/  @!UP0 UIADD3 UR8, UPT, UPT, UR8, -UR7, URZ ;  /* 0x8000000708088290 */ /* 0x000fe4000fffe0ff */
[----:B------:R-:W-:Y:S02]  /*1670*/  @!UP0 UIMAD UR6, UR9, UR6, UR7 ;  /* 0x00000006090682a4 */ /* 0x000fe4000f8e0207 */
[----:B------:R-:W-:Y:S02]  /*1680*/  @!UP0 UIMAD UR4, UR8, UR23, UR5 ;  /* 0x00000017080482a4 */ /* 0x000fe4000f8e0205 */
[----:B------:R-:W-:Y:S02]  /*1690*/  UIMAD UR20, UR26, UR20, UR25 ;  /* 0x000000141a1472a4 */ /* 0x000fe4000f8e0219 */
[----:B------:R-:W-:Y:S01]  /*16a0*/  UIMAD UR32, UR4, UR14, UR32 ;  /* 0x0000000e042072a4 */ /* 0x000fe2000f8e0220 */
[----:B------:R-:W-:Y:S02]  /*16b0*/  @!UP0 UMOV UR5, UR6 ;  /* 0x0000000600058c82 */ /* 0x000fe40008000000 */
[----:B------:R-:W-:-:S12]  /*16c0*/  UIMAD UR20, UR5, UR26, UR20 ;  /* 0x0000001a051472a4 */ /* 0x000fd8000f8e0214 */
.L_x_18:
[----:B------:R-:W-:-:S09]  /*16d0*/  UISETP.NE.AND UP0, UPT, UR27, 0x1, UPT ;  /* 0x000000011b00788c */ /* 0x000fd2000bf05270 */
[----:B------:R-:W-:Y:S05]  /*16e0*/  BRA.U UP0, `(.L_x_19) ;  /* 0x0000000100447547 */ /* 0x000fea000b800000 */
[----:B------:R-:W2:Y:S01]  /*16f0*/  LDCU.128 UR8, c[0x0][0xb10] ;  /* 0x00016200ff0877ac */ /* 0x000ea20008000c00 */
[----:B------:R-:W3:Y:S01]  /*1700*/  LDCU UR12, c[0x0][0xb0c] ;  /* 0x00016180ff0c77ac */ /* 0x000ee20008000800 */
[----:B------:R-:W4:Y:S01]  /*1710*/  LDCU UR13, c[0x0][0xb20] ;  /* 0x00016400ff0d77ac */ /* 0x000f220008000800 */
[----:B--2---:R-:W-:Y:S02]  /*1720*/  UIMAD.WIDE.U32 UR6, UR20, UR8, URZ ;  /* 0x00000008140672a5 */ /* 0x004fe4000f8e00ff */
[----:B------:R-:W-:Y:S02]  /*1730*/  UIMAD.WIDE.U32 UR4, UR32, UR11, URZ ;  /* 0x0000000b200472a5 */ /* 0x000fe4000f8e00ff */
[----:B---3--:R-:W-:Y:S02]  /*1740*/  UISETP.NE.AND UP1, UPT, UR12, 0x1, UPT ;  /* 0x000000010c00788c */ /* 0x008fe4000bf25270 */
[----:B------:R-:W-:Y:S01]  /*1750*/  UISETP.NE.AND UP0, UPT, UR10, 0x1, UPT ;  /* 0x000000010a00788c */ /* 0x000fe2000bf05270 */
[----:B------:R-:W-:-:S02]  /*1760*/  UMOV UR6, UR7 ;  /* 0x0000000700067c82 */ /* 0x000fc40008000000 */
[----:B------:R-:W-:Y:S01]  /*1770*/  UMOV UR4, UR5 ;  /* 0x0000000500047c82 */ /* 0x000fe20008000000 */
[----:B------:R-:W-:Y:S02]  /*1780*/  USHF.R.U32.HI UR6, URZ, UR9, UR6 ;  /* 0x00000009ff067299 */ /* 0x000fe40008011606 */
[----:B----4-:R-:W-:Y:S02]  /*1790*/  USHF.R.U32.HI UR4, URZ, UR13, UR4 ;  /* 0x0000000dff047299 */ /* 0x010fe40008011604 */
[----:B------:R-:W-:Y:S02]  /*17a0*/  USEL UR5, UR20, UR6, !UP1 ;  /* 0x0000000614057287 */ /* 0x000fe4000c800000 */
[----:B------:R-:W-:-:S04]  /*17b0*/  USEL UR4, UR32, UR4, !UP0 ;  /* 0x0000000420047287 */ /* 0x000fc8000c000000 */
[----:B------:R-:W-:Y:S02]  /*17c0*/  UIADD3 UR6, UPT, UPT, -UR4, UR5, URZ ;  /* 0x0000000504067290 */ /* 0x000fe4000fffe1ff */
[----:B------:R-:W-:Y:S02]  /*17d0*/  UIADD3 UR4, UPT, UPT, UR4, -UR5, URZ ;  /* 0x8000000504047290 */ /* 0x000fe4000fffe0ff */
[----:B------:R-:W-:Y:S02]  /*17e0*/  UIMAD UR32, UR6, UR10, UR32 ;  /* 0x0000000a062072a4 */ /* 0x000fe4000f8e0220 */
[----:B------:R-:W-:-:S12]  /*17f0*/  UIMAD UR20, UR4, UR12, UR20 ;  /* 0x0000000c041472a4 */ /* 0x000fd8000f8e0214 */
.L_x_19:
[----:B------:R-:W-:Y:S05]  /*1800*/  BRA.U !UP6, `(.L_x_20) ;  /* 0x000000010e0c7547 */ /* 0x000fea000b800000 */
[----:B------:R-:W-:Y:S01]  /*1810*/  UCGABAR_WAIT ;  /* 0x0000000000007dc7 */ /* 0x000fe20008000000 */
[----:B------:R-:W-:Y:S01]  /*1820*/  CCTL.IVALL ;  /* 0x00000000ff00798f */ /* 0x000fe20002000000 */
[----:B------:R-:W-:Y:S05]  /*1830*/  BRA `(.L_x_21) ;  /* 0x0000000000047947 */ /* 0x000fea0003800000 */
.L_x_20:
[----:B------:R-:W-:Y:S06]  /*1840*/  BAR.SYNC.DEFER_BLOCKING 0x0 ;  /* 0x0000000000007b1d */ /* 0x000fec0000010000 */
.L_x_21:
[----:B------:R-:W-:Y:S05]  /*1850*/  BRA.U UP3, `(.L_x_22) ;  /* 0x0000001503687547 */ /* 0x000fea000b800000 */
[----:B------:R-:W2:Y:S01]  /*1860*/  LDCU UR6, c[0x0][0x38c] ;  /* 0x00007180ff0677ac */ /* 0x000ea20008000800 */
[----:B------:R-:W-:Y:S01]  /*1870*/  PLOP3.LUT P1, PT, PT, PT, UP4, 0x80, 0x8 ;  /* 0x000000000008781c */ /* 0x000fe20003f2f048 */
[----:B------:R-:W-:Y:S01]  /*1880*/  IMAD.MOV.U32 R12, RZ, RZ, 0x1 ;  /* 0x00000001ff0c7424 */ /* 0x000fe200078e00ff */
[----:B------:R-:W-:Y:S01]  /*1890*/  ISETP.NE.AND P2, PT, R0, RZ, P3 ;  /* 0x000000ff0000720c */ /* 0x000fe20001f45270 */
[----:B------:R-:W-:Y:S01]  /*18a0*/  USHF.L.U32 UR7, UR25, 0x6, URZ ;  /* 0x0000000619077899 */ /* 0x000fe200080006ff */
[----:B------:R-:W-:Y:S01]  /*18b0*/  PLOP3.LUT P1, PT, P1, PT, PT, 0x8, 0x80 ;  /* 0x000000000080781c */ /* 0x000fe20000f2e170 */
[----:B------:R-:W-:Y:S01]  /*18c0*/  UMOV UR13, 0x400 ;  /* 0x00000400000d7882 */ /* 0x000fe20000000000 */
[----:B------:R-:W-:Y:S01]  /*18d0*/  USHF.L.U32 UR46, UR25, 0x7, URZ ;  /* 0x00000007192e7899 */ /* 0x000fe200080006ff */
[----:B------:R-:W-:Y:S01]  /*18e0*/  CS2R R10, SRZ ;  /* 0x00000000000a7805 */ /* 0x000fe2000001ff00 */
[----:B------:R-:W-:Y:S01]  /*18f0*/  UISETP.NE.AND UP1, UPT, UR22, URZ, UPT ;  /* 0x000000ff1600728c */ /* 0x000fe2000bf25270 */
[----:B------:R-:W-:Y:S01]  /*1900*/  IMAD.MOV.U32 R9, RZ, RZ, RZ ;  /* 0x000000ffff097224 */ /* 0x000fe200078e00ff */
[----:B------:R-:W-:Y:S01]  /*1910*/  ULEA UR13, UR58, UR13, 0x18 ;  /* 0x0000000d3a0d7291 */ /* 0x000fe2000f8ec0ff */
[----:B------:R-:W-:Y:S01]  /*1920*/  IMAD.MOV.U32 R8, RZ, RZ, 0x1 ;  /* 0x00000001ff087424 */ /* 0x000fe200078e00ff */
[----:B------:R-:W3:Y:S01]  /*1930*/  LDCU UR39, c[0x0][0x370] ;  /* 0x00006e00ff2777ac */ /* 0x000ee20008000800 */
[----:B------:R-:W4:Y:S01]  /*1940*/  LDCU.64 UR26, c[0x0][0x348] ;  /* 0x00006900ff1a77ac */ /* 0x000f220008000a00 */
[----:B--2---:R-:W-:-:S02]  /*1950*/  UIADD3 UR5, UPT, UPT, UR6, 0x7f, URZ ;  /* 0x0000007f06057890 */ /* 0x004fc4000fffe0ff */
[----:B------:R-:W-:Y:S02]  /*1960*/  UIADD3 UR47, UPT, UPT, UR6, 0xfe, URZ ;  /* 0x000000fe062f7890 */ /* 0x000fe4000fffe0ff */
[----:B------:R-:W-:Y:S01]  /*1970*/  USHF.R.S32.HI UR4, URZ, 0x1f, UR5 ;  /* 0x0000001fff047899 */ /* 0x000fe20008011405 */
[----:B------:R-:W2:Y:S03]  /*1980*/  LDCU UR38, c[0x0][0x374] ;  /* 0x00006e80ff2677ac */ /* 0x000ea60008000800 */
[----:B------:R-:W-:Y:S02]  /*1990*/  ULEA.HI UR4, UR4, UR5, URZ, 0x7 ;  /* 0x0000000504047291 */ /* 0x000fe4000f8f38ff */
[----:B------:R-:W-:Y:S02]  /*19a0*/  UIADD3 UR5, UPT, UPT, UR6, -0x1, URZ ;  /* 0xffffffff06057890 */ /* 0x000fe4000fffe0ff */
[----:B------:R-:W-:-:S02]  /*19b0*/  USHF.R.S32.HI UR41, URZ, 0x7, UR4 ;  /* 0x00000007ff297899 */ /* 0x000fc40008011404 */
[----:B------:R-:W-:Y:S02]  /*19c0*/  UISETP.GE.U32.AND UP2, UPT, UR5, -0xff, UPT ;  /* 0xffffff010500788c */ /* 0x000fe4000bf46070 */
[----:B------:R-:W-:Y:S02]  /*19d0*/  UISETP.LT.U32.AND UP0, UPT, UR41, 0x8, UPT ;  /* 0x000000082900788c */ /* 0x000fe4000bf01070 */
[----:B------:R-:W-:Y:S02]  /*19e0*/  ULOP3.LUT UR5, UR7, 0x40, URZ, 0xc0, !UPT ;  /* 0x0000004007057892 */ /* 0x000fe4000f8ec0ff */
[----:B------:R-:W-:Y:S02]  /*19f0*/  USEL UR40, UR41, 0x8, UP0 ;  /* 0x0000000829287887 */ /* 0x000fe40008000000 */
[----:B------:R-:W-:Y:S02]  /*1a00*/  ULOP3.LUT UR46, UR46, 0x80, URZ, 0xc0, !UPT ;  /* 0x000000802e2e7892 */ /* 0x000fe4000f8ec0ff */
[----:B------:R-:W-:-:S02]  /*1a10*/  UIADD3 UR4, UPT, UPT, UR40, -0x1, URZ ;  /* 0xffffffff28047890 */ /* 0x000fc4000fffe0ff */
[----:B------:R-:W-:Y:S02]  /*1a20*/  @UP2 UIADD3 UR4, UPT, UPT, UR40, URZ, URZ ;  /* 0x000000ff28042290 */ /* 0x000fe4000fffe0ff */
[----:B------:R-:W-:Y:S02]  /*1a30*/  USEL UR21, UR53, 0x2, UP1 ;  /* 0x0000000235157887 */ /* 0x000fe40008800000 */
[----:B------:R-:W-:Y:S02]  /*1a40*/  UIADD3 UR30, UPT, UPT, UR13, 0x6300, UR28 ;  /* 0x000063000d1e7890 */ /* 0x000fe4000fffe01c */
[----:B------:R-:W-:Y:S02]  /*1a50*/  ULEA.HI UR43, UR28, UR5, URZ, 0x19 ;  /* 0x000000051c2b7291 */ /* 0x000fe4000f8fc8ff */
[----:B------:R-:W-:Y:S02]  /*1a60*/  UIADD3 UR44, UPT, UPT, UR41, -UR40, URZ ;  /* 0x80000028292c7290 */ /* 0x000fe4000fffe0ff */
[----:B------:R-:W-:-:S02]  /*1a70*/  UIADD3 UR29, UPT, UPT, UR4, 0x1, URZ ;  /* 0x00000001041d7890 */ /* 0x000fc4000fffe0ff */
[----:B------:R-:W-:Y:S01]  /*1a80*/  UIADD3 UR42, UPT, UPT, -UR4, URZ, URZ ;  /* 0x000000ff042a7290 */ /* 0x000fe2000fffe1ff */
[----:B--234-:R-:W-:-:S11]  /*1a90*/  UMOV UR6, URZ ;  /* 0x000000ff00067c82 */ /* 0x01cfd60008000000 */
.L_x_42:
[----:B------:R-:W-:-:S09]  /*1aa0*/  UISETP.NE.AND UP0, UPT, UR58, URZ, UPT ;  /* 0x000000ff3a00728c */ /* 0x000fd2000bf05270 */
[----:B-1----:R-:W-:Y:S05]  /*1ab0*/  BRA.U UP0, `(.L_x_23) ;  /* 0x0000000100287547 */ /* 0x002fea000b800000 */
[----:B------:R-:W-:Y:S02]  /*1ac0*/  LEA R0, R9, UR13, 0x3 ;  /* 0x0000000d09007c11 */ /* 0x000fe4000f8e18ff */
[----:B------:R-:W-:-:S04]  /*1ad0*/  SHF.L.U32 R3, R8, 0x1f, RZ ;  /* 0x0000001f08037819 */ /* 0x000fc800000006ff */
[----:B------:R-:W2:Y:S02]  /*1ae0*/  SYNCS.PHASECHK.TRANS64.TRYWAIT P0, [R0+URZ+0x140], R3 ;  /* 0x00014003000075a7 */ /* 0x000ea400080011ff */
[----:B--2---:R-:W-:Y:S05]  /*1af0*/  @!P0 BRA `(.L_x_24) ;  /* 0x0000008400a08947 */ /* 0x004fea0003800000 */
.L_x_147:
[----:B------:R3:W-:Y:S01]  /*1b00*/  SYNCS.ARRIVE.TRANS64.A1T0 RZ, [R0+URZ+0x130], RZ ;  /* 0x000130ff00ff79a7 */ /* 0x0007e200081000ff */
[----:B------:R-:W-:-:S05]  /*1b10*/  VIADD R9, R9, 0x1 ;  /* 0x0000000109097836 */ /* 0x000fca0000000000 */
[----:B------:R-:W-:-:S04]  /*1b20*/  ISETP.NE.AND P0, PT, R9, 0x2, PT ;  /* 0x000000020900780c */ /* 0x000fc80003f05270 */
[----:B--2---:R-:W-:Y:S02]  /*1b30*/  SEL R3, RZ, 0x1, P0 ;  /* 0x00000001ff037807 */ /* 0x004fe40000000000 */
[----:B------:R-:W-:Y:S02]  /*1b40*/  SEL R9, R9, RZ, P0 ;  /* 0x000000ff09097207 */ /* 0x000fe40000000000 */
[----:B------:R-:W-:-:S07]  /*1b50*/  LOP3.LUT R8, R8, R3, RZ, 0x3c, !PT ;  /* 0x0000000308087212 */ /* 0x000fce00078e3cff */
.L_x_23:
[----:B------:R-:W-:Y:S01]  /*1b60*/  ULEA UR4, UR6, UR13, 0x3 ;  /* 0x0000000d06047291 */ /* 0x000fe2000f8e18ff */
[----:B---3--:R-:W-:Y:S01]  /*1b70*/  SHF.L.U32 R0, R12, 0x1f, RZ ;  /* 0x0000001f0c007819 */ /* 0x008fe200000006ff */
[----:B------:R-:W-:Y:S02]  /*1b80*/  UISETP.GE.U32.AND UP0, UPT, UR47, 0xff, UPT ;  /* 0x000000ff2f00788c */ /* 0x000fe4000bf06070 */
[----:B------:R-:W-:Y:S01]  /*1b90*/  ULEA UR11, UR32, UR46, 0x8 ;  /* 0x0000002e200b7291 */ /* 0x000fe2000f8e40ff */
[----:B------:R-:W-:-:S04]  /*1ba0*/  UMOV UR7, URZ ;  /* 0x000000ff00077c82 */ /* 0x000fc80008000000 */
[----:B------:R2:W3:Y:S01]  /*1bb0*/  SYNCS.PHASECHK.TRANS64.TRYWAIT P0, [UR4+0x40], R0 ;  /* 0x00004000ff0075a7 */ /* 0x0004e20008001104 */
[----:B------:R-:W-:-:S04]  /*1bc0*/  ULEA.HI UR4, UR20, UR20, URZ, 0x1 ;  /* 0x0000001414047291 */ /* 0x000fc8000f8f08ff */
[----:B------:R-:W-:-:S04]  /*1bd0*/  USHF.L.U32 UR4, UR4, 0x6, URZ ;  /* 0x0000000604047899 */ /* 0x000fc800080006ff */
[----:B------:R-:W-:-:S04]  /*1be0*/  ULOP3.LUT UR35, UR4, 0xffffff80, URZ, 0xc0, !UPT ;  /* 0xffffff8004237892 */ /* 0x000fc8000f8ec0ff */
[----:B------:R-:W-:Y:S01]  /*1bf0*/  UIADD3 UR35, UPT, UPT, UR43, UR35, URZ ;  /* 0x000000232b237290 */ /* 0x000fe2000fffe0ff */
[----:B------:R-:W-:Y:S11]  /*1c00*/  BRA.U !UP0, `(.L_x_25) ;  /* 0x0000000108c47547 */ /* 0x000ff6000b800000 */
[----:B------:R-:W-:Y:S01]  /*1c10*/  UMOV UR16, UR42 ;  /* 0x0000002a00107c82 */ /* 0x000fe20008000000 */
[----:B------:R-:W-:Y:S01]  /*1c20*/  UMOV UR4, UR6 ;  /* 0x0000000600047c82 */ /* 0x000fe20008000000 */
[----:B------:R-:W-:-:S05]  /*1c30*/  UMOV UR34, URZ ;  /* 0x000000ff00227c82 */ /* 0x000fca0008000000 */
.L_x_31:
[----:B------:R-:W-:Y:S01]  /*1c40*/  ULEA UR33, UR4, UR13, 0x3 ;  /* 0x0000000d04217291 */ /* 0x000fe2000f8e18ff */
[----:B------:R-:W-:Y:S01]  /*1c50*/  @P3 MOV R2, 0xc000 ;  /* 0x0000c00000023802 */ /* 0x000fe20000000f00 */
[----:B-1-34-:R-:W-:Y:S10]  /*1c60*/  @P0 BRA `(.L_x_26) ;  /* 0x00000000000c0947 */ /* 0x01aff40003800000 */
[----:B------:R-:W-:-:S04]  /*1c70*/  SHF.L.U32 R3, R12, 0x1f, RZ ;  /* 0x0000001f0c037819 */ /* 0x000fc800000006ff */
[----:B------:R-:W3:Y:S02]  /*1c80*/  SYNCS.PHASECHK.TRANS64.TRYWAIT P0, [UR33+0x40], R3 ;  /* 0x00004003ff0075a7 */ /* 0x000ee40008001121 */
[----:B---3--:R-:W-:Y:S05]  /*1c90*/  @!P0 BRA `(.L_x_27) ;  /* 0x00000084004c8947 */ /* 0x008fea0003800000 */
.L_x_26:
[----:B------:R3:W-:Y:S01]  /*1ca0*/  @P3 SYNCS.ARRIVE.TRANS64 RZ, [UR33], R2 ;  /* 0x00000002ffff39a7 */ /* 0x0007e20008000021 */
[----:B------:R-:W-:Y:S02]  /*1cb0*/  ULOP3.LUT UR5, UR21, 0x2, URZ, 0xfc, !UPT ;  /* 0x0000000215057892 */ /* 0x000fe4000f8efcff */
[----:B------:R-:W-:Y:S02]  /*1cc0*/  UIADD3 UR16, UPT, UPT, UR16, 0x1, URZ ;  /* 0x0000000110107890 */ /* 0x000fe4000fffe0ff */
[----:B------:R-:W-:Y:S02]  /*1cd0*/  UISETP.NE.AND UP0, UPT, UR5, 0x2, UPT ;  /* 0x000000020500788c */ /* 0x000fe4000bf05270 */
[----:B------:R-:W-:-:S07]  /*1ce0*/  UISETP.NE.AND UP2, UPT, UR16, 0x1, UPT ;  /* 0x000000011000788c */ /* 0x000fce000bf45270 */
[----:B------:R-:W-:Y:S05]  /*1cf0*/  BRA.U UP0, `(.L_x_28) ;  /* 0x0000000100047547 */ /* 0x000fea000b800000 */
[----:B-1----:R-:W-:Y:S05]  /*1d00*/  BPT.TRAP 0x1 ;  /* 0x000000040000795c */ /* 0x002fea0000300000 */
.L_x_28:
[----:B------:R-:W-:Y:S04]  /*1d10*/  BSSY.RECONVERGENT B0, `(.L_x_29) ;  /* 0x0000003000007945 */ /* 0x000fe80003800200 */
[----:B------:R-:W-:Y:S05]  /*1d20*/  @!P2 BRA `(.L_x_30) ;  /* 0x000000000004a947 */ /* 0x000fea0003800000 */
[----:B-1----:R-:W-:Y:S05]  /*1d30*/  BPT.TRAP 0x1 ;  /* 0x000000040000795c */ /* 0x002fea0000300000 */
.L_x_30:
[----:B-1----:R-:W-:Y:S05]  /*1d40*/  BSYNC.RECONVERGENT B0 ;  /* 0x0000000000007941 */ /* 0x002fea0003800200 */
.L_x_29:
[----:B------:R-:W-:Y:S02]  /*1d50*/  UIADD3 UR5, UPT, UPT, UR4, 0x1, URZ ;  /* 0x0000000104057890 */ /* 0x000fe4000fffe0ff */
[----:B------:R-:W-:Y:S02]  /*1d60*/  ULEA UR32, UR4, UR28, 0xd ;  /* 0x0000001c04207291 */ /* 0x000fe4000f8e68ff */
[----:B------:R-:W-:Y:S02]  /*1d70*/  UISETP.NE.AND UP0, UPT, UR5, 0x8, UPT ;  /* 0x000000080500788c */ /* 0x000fe4000bf05270 */
[----:B------:R-:W-:Y:S02]  /*1d80*/  UIADD3 UR14, UP1, UPT, UR26, 0x80, URZ ;  /* 0x000000801a0e7890 */ /* 0x000fe4000ff3e0ff */
[----:B------:R-:W-:Y:S02]  /*1d90*/  USEL UR7, URZ, 0x1, UP0 ;  /* 0x00000001ff077887 */ /* 0x000fe40008000000 */
[----:B------:R-:W-:-:S02]  /*1da0*/  USEL UR6, UR5, URZ, UP0 ;  /* 0x000000ff05067287 */ /* 0x000fc40008000000 */
[----:B------:R-:W-:Y:S02]  /*1db0*/  ULEA UR8, UR4, UR13, 0xe ;  /* 0x0000000d04087291 */ /* 0x000fe4000f8e70ff */
[----:B------:R-:W-:Y:S01]  /*1dc0*/  ULEA UR5, UR6, UR13, 0x3 ;  /* 0x0000000d06057291 */ /* 0x000fe2000f8e18ff */
[----:B------:R-:W-:Y:S01]  /*1dd0*/  LOP3.LUT R12, R12, UR7, RZ, 0x3c, !PT ;  /* 0x000000070c0c7c12 */ /* 0x000fe2000f8e3cff */
[----:B------:R-:W-:Y:S02]  /*1de0*/  UIADD3 UR4, UP0, UPT, UR26, 0x180, URZ ;  /* 0x000001801a047890 */ /* 0x000fe4000ff1e0ff */
[----:B------:R-:W-:Y:S01]  /*1df0*/  ULOP3.LUT UR33, UR33, 0xfefffff8, URZ, 0xc0, !UPT ;  /* 0xfefffff821217892 */ /* 0x000fe2000f8ec0ff */
[----:B--2---:R-:W-:Y:S01]  /*1e00*/  SHF.L.U32 R0, R12, 0x1f, RZ ;  /* 0x0000001f0c007819 */ /* 0x004fe200000006ff */
[----:B------:R-:W-:Y:S02]  /*1e10*/  UIADD3.X UR15, UPT, UPT, URZ, UR27, URZ, UP1, !UPT ;  /* 0x0000001bff0f7290 */ /* 0x000fe40008ffe4ff */
[----:B------:R-:W-:Y:S01]  /*1e20*/  UIADD3 UR32, UPT, UPT, UR13, 0x6300, UR32 ;  /* 0x000063000d207890 */ /* 0x000fe2000fffe020 */
[----:B------:R4:W1:Y:S01]  /*1e30*/  SYNCS.PHASECHK.TRANS64.TRYWAIT P0, [UR5+0x40], R0 ;  /* 0x00004000ff0075a7 */ /* 0x0008620008001105 */
[----:B------:R-:W-:-:S02]  /*1e40*/  UPRMT UR7, URZ, 0x5410, UR24 ;  /* 0x00005410ff077896 */ /* 0x000fc40008000018 */
[----:B------:R-:W-:Y:S02]  /*1e50*/  UIADD3 UR8, UPT, UPT, UR8, 0x16300, URZ ;  /* 0x0001630008087890 */ /* 0x000fe4000fffe0ff */
[----:B------:R-:W-:Y:S01]  /*1e60*/  UIADD3.X UR5, UPT, UPT, URZ, UR27, URZ, UP0, !UPT ;  /* 0x0000001bff057290 */ /* 0x000fe200087fe4ff */
[----:B------:R-:W-:Y:S01]  /*1e70*/  UMOV UR18, 0x0 ;  /* 0x0000000000127882 */ /* 0x000fe20000000000 */
[----:B------:R-:W-:Y:S01]  /*1e80*/  UMOV UR19, 0x10000000 ;  /* 0x1000000000137882 */ /* 0x000fe20000000000 */
[----:B------:R-:W-:Y:S01]  /*1e90*/  UMOV UR10, UR34 ;  /* 0x00000022000a7c82 */ /* 0x000fe20008000000 */
[----:B------:R-:W-:Y:S01]  /*1ea0*/  UMOV UR12, UR36 ;  /* 0x00000024000c7c82 */ /* 0x000fe20008000000 */
[----:B------:R-:W-:Y:S01]  /*1eb0*/  UMOV UR9, UR33 ;  /* 0x0000002100097c82 */ /* 0x000fe20008000000 */
[----:B------:R2:W-:Y:S03]  /*1ec0*/  UTMALDG.3D.MULTICAST.2CTA [UR32], [UR14], UR7, desc[UR18] ;  /* 0x000012200e0073b4 */ /* 0x0005e60008211807 */
[----:B------:R3:W-:Y:S01]  /*1ed0*/  UTMALDG.3D.2CTA [UR8], [UR4], desc[UR18] ;  /* 0x00001208040075b4 */ /* 0x0007e20008211000 */
[----:B--2---:R-:W-:Y:S01]  /*1ee0*/  UIADD3 UR34, UPT, UPT, UR34, 0x80, URZ ;  /* 0x0000008022227890 */ /* 0x004fe2000fffe0ff */
[----:B------:R-:W-:Y:S01]  /*1ef0*/  UMOV UR7, UR29 ;  /* 0x0000001d00077c82 */ /* 0x000fe20008000000 */
[----:B---3--:R-:W-:Y:S01]  /*1f00*/  UMOV UR4, UR6 ;  /* 0x0000000600047c82 */ /* 0x008fe20008000000 */
[----:B------:R-:W-:Y:S09]  /*1f10*/  BRA.U UP2, `(.L_x_31) ;  /* 0xfffffffd02487547 */ /* 0x000ff2000b83ffff */
.L_x_25:
[----:B------:R-:W-:Y:S01]  /*1f20*/  ULEA UR4, UR6, UR13, 0x3 ;  /* 0x0000000d06047291 */ /* 0x000fe2000f8e18ff */
[----:B--2-4-:R-:W-:Y:S01]  /*1f30*/  SHF.L.U32 R0, R12, 0x1f, RZ ;  /* 0x0000001f0c007819 */ /* 0x014fe200000006ff */
[----:B------:R-:W-:Y:S01]  /*1f40*/  @!P1 SYNCS.ARRIVE.TRANS64.A1T0 RZ, [UR13+0xc8], RZ ;  /* 0x0000c8ffffff99a7 */ /* 0x000fe2000810000d */
[----:B------:R-:W-:-:S06]  /*1f50*/  UISETP.GT.AND UP0, UPT, UR41, UR40, UPT ;  /* 0x000000282900728c */ /* 0x000fcc000bf04270 */
[----:B-1-3--:R1:W2:Y:S03]  /*1f60*/  SYNCS.PHASECHK.TRANS64.TRYWAIT P0, [UR4+0x40], R0 ;  /* 0x00004000ff0075a7 */ /* 0x00a2a60008001104 */
[----:B------:R-:W-:Y:S05]  /*1f70*/  BRA.U !UP0, `(.L_x_32) ;  /* 0x0000000108c07547 */ /* 0x000fea000b800000 */
[----:B------:R-:W-:Y:S01]  /*1f80*/  UIADD3 UR25, UPT, UPT, UR44, UR7, URZ ;  /* 0x000000072c197290 */ /* 0x000fe2000fffe0ff */
[----:B------:R-:W-:-:S11]  /*1f90*/  UMOV UR4, UR6 ;  /* 0x0000000600047c82 */ /* 0x000fd60008000000 */
.L_x_38:
[----:B------:R-:W-:Y:S01]  /*1fa0*/  ULEA UR17, UR4, UR13, 0x3 ;  /* 0x0000000d04117291 */ /* 0x000fe2000f8e18ff */
[----:B--2---:R-:W-:Y:S01]  /*1fb0*/  @P3 MOV R2, 0xc000 ;  /* 0x0000c00000023802 */ /* 0x004fe20000000f00 */
[----:B--2-4-:R-:W-:Y:S10]  /*1fc0*/  @P0 BRA `(.L_x_33) ;  /* 0x00000000000c0947 */ /* 0x014ff40003800000 */
[----:B------:R-:W-:-:S04]  /*1fd0*/  SHF.L.U32 R3, R12, 0x1f, RZ ;  /* 0x0000001f0c037819 */ /* 0x000fc800000006ff */
[----:B------:R-:W2:Y:S02]  /*1fe0*/  SYNCS.PHASECHK.TRANS64.TRYWAIT P0, [UR17+0x40], R3 ;  /* 0x00004003ff0075a7 */ /* 0x000ea40008001111 */
[----:B--2---:R-:W-:Y:S05]  /*1ff0*/  @!P0 BRA `(.L_x_34) ;  /* 0x00000080008c8947 */ /* 0x004fea0003800000 */
.L_x_33:
[----:B------:R2:W-:Y:S01]  /*2000*/  @P3 SYNCS.ARRIVE.TRANS64 RZ, [UR17], R2 ;  /* 0x00000002ffff39a7 */ /* 0x0005e20008000011 */
[----:B------:R-:W-:-:S04]  /*2010*/  ULOP3.LUT UR5, UR21, 0x2, URZ, 0xfc, !UPT ;  /* 0x0000000215057892 */ /* 0x000fc8000f8efcff */
[----:B------:R-:W-:-:S09]  /*2020*/  UISETP.NE.AND UP0, UPT, UR5, 0x2, UPT ;  /* 0x000000020500788c */ /* 0x000fd2000bf05270 */
[----:B------:R-:W-:Y:S05]  /*2030*/  BRA.U UP0, `(.L_x_35) ;  /* 0x0000000100047547 */ /* 0x000fea000b800000 */
[----:B------:R-:W-:Y:S05]  /*2040*/  BPT.TRAP 0x1 ;  /* 0x000000040000795c */ /* 0x000fea0000300000 */
.L_x_35:
[----:B------:R-:W-:Y:S04]  /*2050*/  BSSY.RECONVERGENT B0, `(.L_x_36) ;  /* 0x0000003000007945 */ /* 0x000fe80003800200 */
[----:B------:R-:W-:Y:S05]  /*2060*/  @!P2 BRA `(.L_x_37) ;  /* 0x000000000004a947 */ /* 0x000fea0003800000 */
[----:B------:R-:W-:Y:S05]  /*2070*/  BPT.TRAP 0x1 ;  /* 0x000000040000795c */ /* 0x000fea0000300000 */
.L_x_37:
[----:B------:R-:W-:Y:S05]  /*2080*/  BSYNC.RECONVERGENT B0 ;  /* 0x0000000000007941 */ /* 0x000fea0003800200 */
.L_x_36:
[----:B------:R-:W-:Y:S02]  /*2090*/  UIADD3 UR5, UPT, UPT, UR4, 0x1, URZ ;  /* 0x0000000104057890 */ /* 0x000fe4000fffe0ff */
[----:B------:R-:W-:Y:S02]  /*20a0*/  UIADD3 UR14, UP1, UPT, UR26, 0x80, URZ ;  /* 0x000000801a0e7890 */ /* 0x000fe4000ff3e0ff */
[----:B------:R-:W-:Y:S02]  /*20b0*/  UISETP.NE.AND UP0, UPT, UR5, 0x8, UPT ;  /* 0x000000080500788c */ /* 0x000fe4000bf05270 */
[----:B------:R-:W-:Y:S02]  /*20c0*/  ULEA UR16, UR4, UR30, 0xd ;  /* 0x0000001e04107291 */ /* 0x000fe4000f8e68ff */
[----:B------:R-:W-:Y:S02]  /*20d0*/  USEL UR8, URZ, 0x1, UP0 ;  /* 0x00000001ff087887 */ /* 0x000fe40008000000 */
[----:B------:R-:W-:-:S02]  /*20e0*/  USEL UR6, UR5, URZ, UP0 ;  /* 0x000000ff05067287 */ /* 0x000fc40008000000 */
[----:B------:R-:W-:Y:S02]  /*20f0*/  UIADD3 UR22, UP0, UPT, UR26, 0x180, URZ ;  /* 0x000001801a167890 */ /* 0x000fe4000ff1e0ff */
[----:B------:R-:W-:Y:S01]  /*2100*/  LOP3.LUT R12, R12, UR8, RZ, 0x3c, !PT ;  /* 0x000000080c0c7c12 */ /* 0x000fe2000f8e3cff */
[----:B------:R-:W-:Y:S02]  /*2110*/  ULEA UR8, UR4, UR13, 0xe ;  /* 0x0000000d04087291 */ /* 0x000fe4000f8e70ff */
[----:B------:R-:W-:Y:S01]  /*2120*/  ULEA UR5, UR6, UR13, 0x3 ;  /* 0x0000000d06057291 */ /* 0x000fe2000f8e18ff */
[----:B-1----:R-:W-:Y:S01]  /*2130*/  SHF.L.U32 R0, R12, 0x1f, RZ ;  /* 0x0000001f0c007819 */ /* 0x002fe200000006ff */
[----:B------:R-:W-:Y:S02]  /*2140*/  USHF.L.U32 UR18, UR7, 0x7, URZ ;  /* 0x0000000707127899 */ /* 0x000fe400080006ff */
[----:B------:R-:W-:Y:S02]  /*2150*/  ULOP3.LUT UR17, UR17, 0xfefffff8, URZ, 0xc0, !UPT ;  /* 0xfefffff811117892 */ /* 0x000fe4000f8ec0ff */
[----:B------:R-:W-:-:S02]  /*2160*/  UIADD3.X UR15, UPT, UPT, URZ, UR27, URZ, UP1, !UPT ;  /* 0x0000001bff0f7290 */ /* 0x000fc40008ffe4ff */
[----:B------:R-:W-:Y:S01]  /*2170*/  UPRMT UR4, URZ, 0x5410, UR24 ;  /* 0x00005410ff047896 */ /* 0x000fe20008000018 */
[----:B------:R3:W4:Y:S01]  /*2180*/  SYNCS.PHASECHK.TRANS64.TRYWAIT P0, [UR5+0x40], R0 ;  /* 0x00004000ff0075a7 */ /* 0x0007220008001105 */
[----:B------:R-:W-:Y:S02]  /*2190*/  UIADD3 UR8, UPT, UPT, UR8, 0x16300, URZ ;  /* 0x0001630008087890 */ /* 0x000fe4000fffe0ff */
[----:B------:R-:W-:Y:S01]  /*21a0*/  UIADD3.X UR23, UPT, UPT, URZ, UR27, URZ, UP0, !UPT ;  /* 0x0000001bff177290 */ /* 0x000fe200087fe4ff */
[----:B------:R-:W-:Y:S01]  /*21b0*/  UMOV UR32, 0x0 ;  /* 0x0000000000207882 */ /* 0x000fe20000000000 */
[----:B------:R-:W-:Y:S01]  /*21c0*/  UMOV UR33, 0x10000000 ;  /* 0x1000000000217882 */ /* 0x000fe20000000000 */
[----:B------:R-:W-:Y:S01]  /*21d0*/  UMOV UR19, UR35 ;  /* 0x0000002300137c82 */ /* 0x000fe20008000000 */
[----:B------:R-:W-:Y:S01]  /*21e0*/  UMOV UR20, UR36 ;  /* 0x0000002400147c82 */ /* 0x000fe20008000000 */
[----:B------:R-:W-:Y:S01]  /*21f0*/  UMOV UR12, UR36 ;  /* 0x00000024000c7c82 */ /* 0x000fe20008000000 */
[----:B------:R-:W-:Y:S01]  /*2200*/  UMOV UR9, UR17 ;  /* 0x0000001100097c82 */ /* 0x000fe20008000000 */
[----:B------:R-:W-:Y:S01]  /*2210*/  UMOV UR10, UR18 ;  /* 0x00000012000a7c82 */ /* 0x000fe20008000000 */
[----:B------:R1:W-:Y:S01]  /*2220*/  UTMALDG.3D.MULTICAST.2CTA [UR16], [UR14], UR4, desc[UR32] ;  /* 0x000020100e0073b4 */ /* 0x0003e20008211804 */
[----:B------:R-:W-:-:S04]  /*2230*/  UIADD3 UR7, UPT, UPT, UR7, 0x1, URZ ;  /* 0x0000000107077890 */ /* 0x000fc8000fffe0ff */
[----:B------:R-:W-:Y:S01]  /*2240*/  UISETP.NE.AND UP0, UPT, UR7, UR25, UPT ;  /* 0x000000190700728c */ /* 0x000fe2000bf05270 */
[----:B------:R3:W-:Y:S01]  /*2250*/  UTMALDG.3D.2CTA [UR8], [UR22], desc[UR32] ;  /* 0x00002008160075b4 */ /* 0x0007e20008211000 */
[----:B-1----:R-:W-:-:S07]  /*2260*/  UMOV UR4, UR6 ;  /* 0x0000000600047c82 */ /* 0x002fce0008000000 */
[----:B---3--:R-:W-:Y:S05]  /*2270*/  BRA.U UP0, `(.L_x_38) ;  /* 0xfffffffd00487547 */ /* 0x008fea000b83ffff */
.L_x_32:
[C---:B------:R-:W-:Y:S01]  /*2280*/  LEA R3, R11.reuse, UR13, 0x3 ;  /* 0x0000000d0b037c11 */ /* 0x040fe2000f8e18ff */
[----:B------:R-:W-:Y:S01]  /*2290*/  NOP ;  /* 0x0000000000007918 */ /* 0x000fe20000000000 */
[----:B-1----:R-:W-:Y:S02]  /*22a0*/  SHF.L.U32 R0, R10, 0x1f, RZ ;  /* 0x0000001f0a007819 */ /* 0x002fe400000006ff */
[----:B------:R-:W-:Y:S02]  /*22b0*/  LEA R5, R11, UR13, 0x4 ;  /* 0x0000000d0b057c11 */ /* 0x000fe4000f8e20ff */
[----:B--2-4-:R-:W1:Y:S02]  /*22c0*/  SYNCS.PHASECHK.TRANS64.TRYWAIT P0, [R3+URZ+0xd0], R0 ;  /* 0x0000d000030075a7 */ /* 0x014e6400080011ff */
[----:B-1----:R-:W-:Y:S05]  /*22d0*/  @!P0 BRA `(.L_x_39) ;  /* 0x0000007c00ec8947 */ /* 0x002fea0003800000 */
.L_x_150:
[----:B------:R-:W2:Y:S01]  /*22e0*/  LDS.128 R4, [R5+0x160] ;  /* 0x0001600005047984 */ /* 0x000ea20000000c00 */
[----:B------:R-:W-:Y:S01]  /*22f0*/  UISETP.GE.AND UP0, UPT, UR45, 0x1, UPT ;  /* 0x000000012d00788c */ /* 0x000fe2000bf06270 */
[----:B------:R-:W-:Y:S01]  /*2300*/  @!PT LDS RZ, [RZ] ;  /* 0x00000000fffff984 */ /* 0x000fe20000000800 */
[----:B------:R-:W-:Y:S01]  /*2310*/  @!PT LDS RZ, [RZ] ;  /* 0x00000000fffff984 */ /* 0x000fe20000000800 */
[----:B------:R-:W-:Y:S01]  /*2320*/  @!PT LDS RZ, [RZ] ;  /* 0x00000000fffff984 */ /* 0x000fe20000000800 */
[----:B------:R-:W-:Y:S01]  /*2330*/  @!PT LDS RZ, [RZ] ;  /* 0x00000000fffff984 */ /* 0x000fe20000000800 */
[----:B------:R3:W-:Y:S06]  /*2340*/  MEMBAR.ALL.CTA ;  /* 0x0000000000007992 */ /* 0x0007ec0000008000 */
[----:B---3--:R-:W3:Y:S01]  /*2350*/  FENCE.VIEW.ASYNC.S ;  /* 0x00000000000073c6 */ /* 0x008ee20000000000 */
[----:B--2---:R-:W-:-:S13]  /*2360*/  LOP3.LUT P0, RZ, R6, 0x1, RZ, 0xc0, !PT ;  /* 0x0000000106ff7812 */ /* 0x004fda000780c0ff */
[----:B---3--:R-:W-:Y:S01]  /*2370*/  VOTEU.ANY UP1, P0 ;  /* 0x0000000000ff7886 */ /* 0x008fe20000020100 */
[----:B------:R-:W-:-:S13]  /*2380*/  PLOP3.LUT P0, PT, PT, PT, UP1, 0x80, 0x8 ;  /* 0x000000000008781c */ /* 0x000fda0003f0f018 */
[----:B-1----:R-:W-:Y:S02]  /*2390*/  @P0 LOP3.LUT R0, R5, 0xffff, RZ, 0xc0, !PT ;  /* 0x0000ffff05000812 */ /* 0x002fe400078ec0ff */
[----:B------:R-:W-:Y:S02]  /*23a0*/  @P0 MOV R2, R4 ;  /* 0x0000000400020202 */ /* 0x000fe40000000f00 */
[----:B------:R-:W-:Y:S01]  /*23b0*/  @P0 R2UR UR5, R0 ;  /* 0x00000000000502ca */ /* 0x000fe200000e0000 */
[----:B------:R-:W-:Y:S01]  /*23c0*/  VIADD R0, R3, 0xe0 ;  /* 0x000000e003007836 */ /* 0x000fe20000000000 */
[----:B------:R-:W-:Y:S02]  /*23d0*/  @P0 SHF.R.U32.HI R4, RZ, 0x10, R5 ;  /* 0x00000010ff040819 */ /* 0x000fe40000011605 */
[----:B------:R-:W-:Y:S02]  /*23e0*/  @P0 R2UR UR7, R2 ;  /* 0x00000000020702ca */ /* 0x000fe400000e0000 */
[----:B------:R-:W-:-:S02]  /*23f0*/  PRMT R0, RZ, 0x654, R0 ;  /* 0x00000654ff007816 */ /* 0x000fc40000000000 */
[----:B------:R-:W-:Y:S02]  /*2400*/  @P0 R2UR UR4, R4 ;  /* 0x00000000040402ca */ /* 0x000fe400000e0000 */
[----:B------:R1:W-:Y:S03]  /*2410*/  SYNCS.ARRIVE.TRANS64.RED.A1T0 RZ, [R0+URZ], RZ ;  /* 0x000000ff00ff79a7 */ /* 0x0003e600081004ff */
[----:B------:R-:W-:-:S04]  /*2420*/  @UP1 UMOV UR31, UR5 ;  /* 0x00000005001f1c82 */ /* 0x000fc80008000000 */
[----:B------:R-:W-:-:S04]  /*2430*/  @UP1 UMOV UR37, UR7 ;  /* 0x0000000700251c82 */ /* 0x000fc80008000000 */
[----:B------:R-:W-:Y:S01]  /*2440*/  @UP1 UMOV UR36, UR4 ;  /* 0x0000000400241c82 */ /* 0x000fe20008000000 */
[----:B------:R-:W-:Y:S05]  /*2450*/  BRA.U !UP0, `(.L_x_40) ;  /* 0x0000000108d47547 */ /* 0x000fea000b800000 */
[----:B------:R-:W2:Y:S01]  /*2460*/  LDCU.128 UR16, c[0x0][0xb10] ;  /* 0x00016200ff1077ac */ /* 0x000ea20008000c00 */
[----:B------:R-:W3:Y:S01]  /*2470*/  LDCU UR12, c[0x0][0xb20] ;  /* 0x00016400ff0c77ac */ /* 0x000ee20008000800 */
[----:B------:R-:W4:Y:S01]  /*2480*/  LDCU UR20, c[0x0][0xb0c] ;  /* 0x00016180ff1477ac */ /* 0x000f220008000800 */
[----:B------:R-:W1:Y:S01]  /*2490*/  LDCU.64 UR8, c[0x0][0xb28] ;  /* 0x00016500ff0877ac */ /* 0x000e620008000a00 */
[----:B------:R-:W-:Y:S02]  /*24a0*/  UISETP.NE.AND UP3, UPT, UR45, 0x1, UPT ;  /* 0x000000012d00788c */ /* 0x000fe4000bf65270 */
[----:B--2---:R-:W-:Y:S02]  /*24b0*/  UIMAD.WIDE.U32 UR10, UR38, UR19, URZ ;  /* 0x00000013260a72a5 */ /* 0x004fe4000f8e00ff */
[----:B------:R-:W-:Y:S02]  /*24c0*/  UIMAD.WIDE.U32 UR4, UR39, UR16, URZ ;  /* 0x00000010270472a5 */ /* 0x000fe4000f8e00ff */
[----:B------:R-:W-:-:S02]  /*24d0*/  UISETP.NE.AND UP0, UPT, UR18, 0x1, UPT ;  /* 0x000000011200788c */ /* 0x000fc4000bf05270 */
[----:B------:R-:W-:Y:S01]  /*24e0*/  UIMAD.WIDE.U32 UR22, UR31, UR19, URZ ;  /* 0x000000131f1672a5 */ /* 0x000fe2000f8e00ff */
[----:B------:R-:W-:Y:S02]  /*24f0*/  UMOV UR10, UR11 ;  /* 0x0000000b000a7c82 */ /* 0x000fe40008000000 */
[----:B------:R-:W-:Y:S01]  /*2500*/  UMOV UR4, UR5 ;  /* 0x0000000500047c82 */ /* 0x000fe20008000000 */
[----:B---3--:R-:W-:Y:S02]  /*2510*/  USHF.R.U32.HI UR10, URZ, UR12, UR10 ;  /* 0x0000000cff0a7299 */ /* 0x008fe4000801160a */
[----:B----4-:R-:W-:Y:S02]  /*2520*/  UISETP.NE.AND UP2, UPT, UR20, 0x1, UPT ;  /* 0x000000011400788c */ /* 0x010fe4000bf45270 */
[----:B------:R-:W-:Y:S02]  /*2530*/  USHF.R.U32.HI UR4, URZ, UR17, UR4 ;  /* 0x00000011ff047299 */ /* 0x000fe40008011604 */
[----:B------:R-:W-:-:S02]  /*2540*/  USEL UR5, UR38, UR10, !UP0 ;  /* 0x0000000a26057287 */ /* 0x000fc4000c000000 */
[----:B------:R-:W-:Y:S02]  /*2550*/  USEL UR7, UR39, UR4, !UP2 ;  /* 0x0000000427077287 */ /* 0x000fe4000d000000 */
[----:B-1----:R-:W-:Y:S01]  /*2560*/  UIMAD.WIDE.U32 UR10, UR5, UR8, URZ ;  /* 0x00000008050a72a5 */ /* 0x002fe2000f8e00ff */
[----:B------:R-:W-:Y:S01]  /*2570*/  UMOV UR4, UR23 ;  /* 0x0000001700047c82 */ /* 0x000fe20008000000 */
[----:B------:R-:W-:Y:S02]  /*2580*/  UIMAD.WIDE.U32 UR14, UR37, UR16, URZ ;  /* 0x00000010250e72a5 */ /* 0x000fe4000f8e00ff */
[----:B------:R-:W-:-:S03]  /*2590*/  UIMAD.WIDE.U32 UR22, UR7, UR8, URZ ;  /* 0x00000008071672a5 */ /* 0x000fc6000f8e00ff */
[----:B------:R-:W-:Y:S01]  /*25a0*/  UMOV UR10, UR11 ;  /* 0x0000000b000a7c82 */ /* 0x000fe20008000000 */
[----:B------:R-:W-:Y:S02]  /*25b0*/  USHF.R.U32.HI UR4, URZ, UR12, UR4 ;  /* 0x0000000cff047299 */ /* 0x000fe40008011604 */
[----:B------:R-:W-:Y:S01]  /*25c0*/  @UP3 USHF.R.U32.HI UR5, URZ, UR9, UR10 ;  /* 0x00000009ff053299 */ /* 0x000fe2000801160a */
[----:B------:R-:W-:Y:S01]  /*25d0*/  UMOV UR14, UR15 ;  /* 0x0000000f000e7c82 */ /* 0x000fe20008000000 */
[----:B------:R-:W-:Y:S01]  /*25e0*/  UMOV UR22, UR23 ;  /* 0x0000001700167c82 */ /* 0x000fe20008000000 */
[----:B------:R-:W-:Y:S02]  /*25f0*/  USHF.R.U32.HI UR17, URZ, UR17, UR14 ;  /* 0x00000011ff117299 */ /* 0x000fe4000801160e */
[----:B------:R-:W-:Y:S02]  /*2600*/  USEL UR4, UR31, UR4, !UP0 ;  /* 0x000000041f047287 */ /* 0x000fe4000c000000 */
[----:B------:R-:W-:-:S02]  /*2610*/  @UP3 USHF.R.U32.HI UR7, URZ, UR9, UR22 ;  /* 0x00000009ff073299 */ /* 0x000fc40008011616 */
[----:B------:R-:W-:Y:S02]  /*2620*/  UIMAD UR10, UR45, UR5, URZ ;  /* 0x000000052d0a72a4 */ /* 0x000fe4000f8e02ff */
[----:B------:R-:W-:Y:S02]  /*2630*/  USEL UR5, UR37, UR17, !UP2 ;  /* 0x0000001125057287 */ /* 0x000fe4000d000000 */
[----:B------:R-:W-:Y:S02]  /*2640*/  UIMAD UR12, UR45, UR7, URZ ;  /* 0x000000072d0c72a4 */ /* 0x000fe4000f8e02ff */
[----:B------:R-:W-:Y:S02]  /*2650*/  UISETP.GE.AND UP0, UPT, UR4, UR10, UPT ;  /* 0x0000000a0400728c */ /* 0x000fe4000bf06270 */
[----:B------:R-:W-:Y:S02]  /*2660*/  UIMAD.WIDE.U32 UR10, UR4, UR8, URZ ;  /* 0x00000008040a72a5 */ /* 0x000fe4000f8e00ff */
[----:B------:R-:W-:-:S02]  /*2670*/  UISETP.GE.OR UP0, UPT, UR5, UR12, UP0 ;  /* 0x0000000c0500728c */ /* 0x000fc40008706670 */
        /* <DEDUP_REMOVED lines=19> */
.L_x_40:
[----:B------:R-:W2:Y:S02]  /*27b0*/  LDCU UR4, c[0x0][0xb30] ;  /* 0x00016600ff0477ac */ /* 0x000ea40008000800 */
[----:B--2---:R-:W-:-:S09]  /*27c0*/  UISETP.NE.AND UP0, UPT, UR4, 0x1, UPT ;  /* 0x000000010400788c */ /* 0x004fd2000bf05270 */
        /* <DEDUP_REMOVED lines=14> */
[----:B------:R-:W-:Y:S02]  /*28b0*/  UIADD3 UR7, UPT, UPT, UR5, -UR4, URZ ;  /* 0x8000000405077290 */ /* 0x000fe4000fffe0ff */
[----:B------:R-:W-:Y:S02]  /*28c0*/  UIADD3 UR4, UPT, UPT, -UR5, UR4, URZ ;  /* 0x0000000405047290 */ /* 0x000fe4000fffe1ff */
[----:B------:R-:W-:Y:S02]  /*28d0*/  UIMAD UR31, UR7, UR18, UR31 ;  /* 0x00000012071f72a4 */ /* 0x000fe4000f8e021f */
[----:B------:R-:W-:-:S12]  /*28e0*/  UIMAD UR37, UR4, UR10, UR37 ;  /* 0x0000000a042572a4 */ /* 0x000fd8000f8e0225 */
.L_x_41:
[----:B------:R-:W-:Y:S01]  /*28f0*/  VIADD R11, R11, 0x1 ;  /* 0x000000010b0b7836 */ /* 0x000fe20000000000 */
[----:B------:R-:W-:Y:S01]  /*2900*/  PLOP3.LUT P1, PT, PT, PT, PT, 0x80, 0x8 ;  /* 0x000000000008781c */ /* 0x000fe20003f2f070 */
[----:B------:R-:W-:Y:S02]  /*2910*/  UIADD3 UR20, UPT, UPT, UR37, UR62, URZ ;  /* 0x0000003e25147290 */ /* 0x000fe4000fffe0ff */
[----:B------:R-:W-:Y:S01]  /*2920*/  UIADD3 UR32, UPT, UPT, UR31, UR59, URZ ;  /* 0x0000003b1f207290 */ /* 0x000fe2000fffe0ff */
[----:B------:R-:W-:-:S04]  /*2930*/  ISETP.NE.AND P0, PT, R11, 0x2, PT ;  /* 0x000000020b00780c */ /* 0x000fc80003f05270 */
[----:B------:R-:W-:Y:S02]  /*2940*/  SEL R3, RZ, 0x1, P0 ;  /* 0x00000001ff037807 */ /* 0x000fe40000000000 */
[----:B------:R-:W-:Y:S02]  /*2950*/  SEL R11, R11, RZ, P0 ;  /* 0x000000ff0b0b7207 */ /* 0x000fe40000000000 */
[----:B------:R-:W-:Y:S01]  /*2960*/  LOP3.LUT R10, R10, R3, RZ, 0x3c, !PT ;  /* 0x000000030a0a7212 */ /* 0x000fe200078e3cff */
[----:B------:R-:W-:Y:S06]  /*2970*/  BRA.U UP1, `(.L_x_42) ;  /* 0xfffffff101487547 */ /* 0x000fec000b83ffff */
[----:B------:R-:W-:Y:S01]  /*2980*/  UIADD3 UR13, UPT, UPT, UR13, 0x40, URZ ;  /* 0x000000400d0d7890 */ /* 0x000fe2000fffe0ff */
[----:B------:R-:W-:-:S03]  /*2990*/  SHF.L.U32 R3, R12, 0x1f, RZ ;  /* 0x0000001f0c037819 */ /* 0x000fc600000006ff */
[----:B------:R-:W-:-:S09]  /*29a0*/  ULEA UR4, UR6, UR13, 0x3 ;  /* 0x0000000d06047291 */ /* 0x000fd2000f8e18ff */
[----:B------:R-:W2:Y:S02]  /*29b0*/  SYNCS.PHASECHK.TRANS64.TRYWAIT P0, [UR4], R3 ;  /* 0x00000003ff0075a7 */ /* 0x000ea40008001104 */
[----:B--2---:R-:W-:Y:S05]  /*29c0*/  @!P0 BRA `(.L_x_43) ;  /* 0x0000007800448947 */ /* 0x004fea0003800000 */
.L_x_152:
[----:B------:R-:W-:-:S04]  /*29d0*/  UIADD3 UR4, UPT, UPT, UR6, 0x1, URZ ;  /* 0x0000000106047890 */ /* 0x000fc8000fffe0ff */
[----:B------:R-:W-:-:S04]  /*29e0*/  UISETP.NE.AND UP0, UPT, UR4, 0x8, UPT ;  /* 0x000000080400788c */ /* 0x000fc8000bf05270 */
[----:B------:R-:W-:Y:S02]  /*29f0*/  USEL UR6, URZ, 0x1, UP0 ;  /* 0x00000001ff067887 */ /* 0x000fe40008000000 */
[----:B------:R-:W-:-:S04]  /*2a00*/  USEL UR4, UR4, URZ, UP0 ;  /* 0x000000ff04047287 */ /* 0x000fc80008000000 */
[----:B------:R-:W-:Y:S01]  /*2a10*/  ULEA UR5, UR4, UR13, 0x3 ;  /* 0x0000000d04057291 */ /* 0x000fe2000f8e18ff */
[----:B------:R-:W-:-:S04]  /*2a20*/  LOP3.LUT R2, R12, UR6, RZ, 0x3c, !PT ;  /* 0x000000060c027c12 */ /* 0x000fc8000f8e3cff */
[----:B-1----:R-:W-:-:S04]  /*2a30*/  SHF.L.U32 R3, R2, 0x1f, RZ ;  /* 0x0000001f02037819 */ /* 0x002fc800000006ff */
[----:B------:R-:W1:Y:S02]  /*2a40*/  SYNCS.PHASECHK.TRANS64.TRYWAIT P0, [UR5], R3 ;  /* 0x00000003ff0075a7 */ /* 0x000e640008001105 */
[----:B-1----:R-:W-:Y:S05]  /*2a50*/  @!P0 BRA `(.L_x_44) ;  /* 0x0000007800388947 */ /* 0x002fea0003800000 */
.L_x_154:
        /* <DEDUP_REMOVED lines=9> */
.L_x_156:
        /* <DEDUP_REMOVED lines=9> */
.L_x_158:
        /* <DEDUP_REMOVED lines=9> */
.L_x_160:
        /* <DEDUP_REMOVED lines=9> */
.L_x_162:
        /* <DEDUP_REMOVED lines=9> */
.L_x_164:
[----:B------:R-:W-:-:S04]  /*2d30*/  UIADD3 UR4, UPT, UPT, UR4, 0x1, URZ ;  /* 0x0000000104047890 */ /* 0x000fc8000fffe0ff */
[----:B------:R-:W-:-:S04]  /*2d40*/  UISETP.NE.AND UP0, UPT, UR4, 0x8, UPT ;  /* 0x000000080400788c */ /* 0x000fc8000bf05270 */
[----:B------:R-:W-:Y:S02]  /*2d50*/  USEL UR5, URZ, 0x1, UP0 ;  /* 0x00000001ff057887 */ /* 0x000fe40008000000 */
[----:B------:R-:W-:-:S04]  /*2d60*/  USEL UR4, UR4, URZ, UP0 ;  /* 0x000000ff04047287 */ /* 0x000fc80008000000 */
[----:B------:R-:W-:Y:S01]  /*2d70*/  ULEA UR4, UR4, UR13, 0x3 ;  /* 0x0000000d04047291 */ /* 0x000fe2000f8e18ff */
[----:B-1----:R-:W-:-:S04]  /*2d80*/  LOP3.LUT R3, R2, UR5, RZ, 0x3c, !PT ;  /* 0x0000000502037c12 */ /* 0x002fc8000f8e3cff */
[----:B------:R-:W-:Y:S01]  /*2d90*/  SHF.L.U32 R3, R3, 0x1f, RZ ;  /* 0x0000001f03037819 */ /* 0x000fe200000006ff */
[----:B------:R-:W-:-:S07]  /*2da0*/  IMAD.U32 R0, RZ, RZ, UR4 ;  /* 0x00000004ff007e24 */ /* 0x000fce000f8e00ff */
.L_x_50:
[----:B-1----:R1:W2:Y:S02]  /*2db0*/  SYNCS.PHASECHK.TRANS64.TRYWAIT P0, [R0+URZ], R3 ;  /* 0x00000003000075a7 */ /* 0x0022a400080011ff */
[----:B--2---:R-:W-:Y:S05]  /*2dc0*/  @!P0 NANOSLEEP.SYNCS 0x989680 ;  /* 0x009896800000895d */ /* 0x004fea0003900000 */
[----:B------:R-:W2:Y:S02]  /*2dd0*/  @!P0 SYNCS.PHASECHK.TRANS64 P0, [R0+URZ], R3 ;  /* 0x00000003000085a7 */ /* 0x000ea400080010ff */
[----:B--2---:R-:W-:Y:S05]  /*2de0*/  @P0 EXIT ;  /* 0x000000000000094d */ /* 0x004fea0003800000 */
[----:B------:R-:W-:Y:S05]  /*2df0*/  BRA `(.L_x_50) ;  /* 0xfffffffc00ec7947 */ /* 0x000fea000383ffff */
.L_x_22:
[----:B------:R-:W-:-:S04]  /*2e00*/  UISETP.NE.AND UP0, UPT, UR58, URZ, UPT ;  /* 0x000000ff3a00728c */ /* 0x000fc8000bf05270 */
[----:B------:R-:W-:-:S09]  /*2e10*/  UISETP.NE.OR UP0, UPT, UR22, 0x1, UP0 ;  /* 0x000000011600788c */ /* 0x000fd20008705670 */
[----:B------:R-:W-:Y:S05]  /*2e20*/  BRA.U UP0, `(.L_x_51) ;  /* 0x0000000500487547 */ /* 0x000fea000b800000 */
[----:B------:R-:W-:Y:S01]  /*2e30*/  ISETP.GE.U32.AND P2, PT, R0, 0x8, PT ;  /* 0x000000080000780c */ /* 0x000fe20003f46070 */
[----:B------:R-:W-:Y:S01]  /*2e40*/  IMAD.MOV.U32 R12, RZ, RZ, 0x1 ;  /* 0x00000001ff0c7424 */ /* 0x000fe200078e00ff */
[----:B------:R-:W-:Y:S02]  /*2e50*/  CS2R R10, SRZ ;  /* 0x00000000000a7805 */ /* 0x000fe4000001ff00 */
[----:B------:R-:W-:Y:S01]  /*2e60*/  CS2R R8, SRZ ;  /* 0x0000000000087805 */ /* 0x000fe2000001ff00 */
[----:B------:R-:W-:Y:S01]  /*2e70*/  UMOV UR4, 0x400 ;  /* 0x0000040000047882 */ /* 0x000fe20000000000 */
[----:B------:R-:W-:Y:S01]  /*2e80*/  UMOV UR5, URZ ;  /* 0x000000ff00057c82 */ /* 0x000fe20008000000 */
[----:B------:R-:W-:-:S12]  /*2e90*/  ULEA UR6, UR58, UR4, 0x18 ;  /* 0x000000043a067291 */ /* 0x000fd8000f8ec0ff */
.L_x_55:
[----:B------:R-:W-:Y:S02]  /*2ea0*/  LEA R2, R8, UR6, 0x3 ;  /* 0x0000000608027c11 */ /* 0x000fe4000f8e18ff */
[----:B------:R-:W-:-:S03]  /*2eb0*/  SHF.L.U32 R5, R9, 0x1f, RZ ;  /* 0x0000001f09057819 */ /* 0x000fc600000006ff */
[----:B------:R-:W-:Y:S01]  /*2ec0*/  VIADD R4, R2, 0x140 ;  /* 0x0000014002047836 */ /* 0x000fe20000000000 */
[----:B------:R-:W2:Y:S02]  /*2ed0*/  SYNCS.PHASECHK.TRANS64.TRYWAIT P0, [R2+URZ+0x130], R5 ;  /* 0x00013005020075a7 */ /* 0x000ea400080011ff */
[----:B--2---:R-:W-:Y:S05]  /*2ee0*/  @!P0 BRA `(.L_x_52) ;  /* 0x0000007400a48947 */ /* 0x004fea0003800000 */
.L_x_165:
[----:B------:R-:W-:Y:S01]  /*2ef0*/  ULEA UR4, UR5, UR6, 0x3 ;  /* 0x0000000605047291 */ /* 0x000fe2000f8e18ff */
[----:B------:R-:W-:Y:S02]  /*2f00*/  PRMT R4, RZ, 0x654, R4 ;  /* 0x00000654ff047816 */ /* 0x000fe40000000004 */
[----:B--2---:R-:W-:Y:S01]  /*2f10*/  SHF.L.U32 R5, R12, 0x1f, RZ ;  /* 0x0000001f0c057819 */ /* 0x004fe200000006ff */
[----:B------:R-:W-:Y:S01]  /*2f20*/  UIADD3 UR7, UPT, UPT, UR4, 0xd0, URZ ;  /* 0x000000d004077890 */ /* 0x000fe2000fffe0ff */
[----:B------:R2:W-:Y:S05]  /*2f30*/  SYNCS.ARRIVE.TRANS64.RED.A1T0 RZ, [R4+URZ], RZ ;  /* 0x000000ff04ff79a7 */ /* 0x0005ea00081004ff */
[----:B------:R-:W-:Y:S01]  /*2f40*/  IMAD.U32 R7, RZ, RZ, UR7 ;  /* 0x00000007ff077e24 */ /* 0x000fe2000f8e00ff */
[----:B------:R-:W3:Y:S04]  /*2f50*/  SYNCS.PHASECHK.TRANS64.TRYWAIT P0, [UR4+0xe0], R5 ;  /* 0x0000e005ff0075a7 */ /* 0x000ee80008001104 */
[----:B------:R-:W-:Y:S01]  /*2f60*/  PRMT R6, R0, 0x654, R7 ;  /* 0x0000065400067816 */ /* 0x000fe20000000007 */
[----:B--2---:R-:W-:Y:S01]  /*2f70*/  @!P2 IMAD.MOV.U32 R4, RZ, RZ, 0x10 ;  /* 0x00000010ff04a424 */ /* 0x004fe200078e00ff */
[----:B---3--:R-:W-:Y:S06]  /*2f80*/  @!P0 BRA `(.L_x_53) ;  /* 0x0000007400908947 */ /* 0x008fec0003800000 */
.L_x_167:
[----:B------:R-:W-:Y:S01]  /*2f90*/  ULEA UR8, UR5, UR6, 0x4 ;  /* 0x0000000605087291 */ /* 0x000fe2000f8e20ff */
[----:B------:R-:W-:Y:S01]  /*2fa0*/  SEL R3, R6, R3, !P2 ;  /* 0x0000000306037207 */ /* 0x000fe20005000000 */
[----:B------:R-:W-:Y:S01]  /*2fb0*/  UIADD3 UR9, UPT, UPT, UR4, 0xd0, URZ ;  /* 0x000000d004097890 */ /* 0x000fe2000fffe0ff */
[----:B--2---:R-:W-:Y:S01]  /*2fc0*/  LEA R2, R11, UR6, 0x3 ;  /* 0x000000060b027c11 */ /* 0x004fe2000f8e18ff */
[----:B------:R-:W-:Y:S01]  /*2fd0*/  UIADD3 UR8, UPT, UPT, UR8, 0x160, URZ ;  /* 0x0000016008087890 */ /* 0x000fe2000fffe0ff */
[----:B------:R-:W-:Y:S01]  /*2fe0*/  SHF.L.U32 R5, R10, 0x1f, RZ ;  /* 0x0000001f0a057819 */ /* 0x000fe200000006ff */
[----:B------:R2:W-:Y:S01]  /*2ff0*/  @!P2 SYNCS.ARRIVE.TRANS64.RED RZ, [R3+URZ], R4 ;  /* 0x0000000403ffa9a7 */ /* 0x0005e200080004ff */
[----:B------:R-:W-:Y:S01]  /*3000*/  UIADD3 UR4, UPT, UPT, UR5, 0x1, URZ ;  /* 0x0000000105047890 */ /* 0x000fe2000fffe0ff */
[----:B------:R-:W-:-:S03]  /*3010*/  VIADD R8, R8, 0x1 ;  /* 0x0000000108087836 */ /* 0x000fc60000000000 */
[----:B------:R-:W-:Y:S02]  /*3020*/  UISETP.NE.AND UP0, UPT, UR4, 0x2, UPT ;  /* 0x000000020400788c */ /* 0x000fe4000bf05270 */
[----:B------:R-:W-:Y:S06]  /*3030*/  UGETNEXTWORKID.BROADCAST [UR8], [UR9] ;  /* 0x00000000080073ca */ /* 0x000fec0008000100 */
[----:B------:R-:W-:Y:S01]  /*3040*/  USEL UR7, URZ, 0x1, UP0 ;  /* 0x00000001ff077887 */ /* 0x000fe20008000000 */
[----:B------:R-:W-:Y:S01]  /*3050*/  ISETP.NE.AND P0, PT, R8, 0x2, PT ;  /* 0x000000020800780c */ /* 0x000fe20003f05270 */
[----:B------:R-:W-:Y:S01]  /*3060*/  USEL UR5, UR4, URZ, UP0 ;  /* 0x000000ff04057287 */ /* 0x000fe20008000000 */
[----:B------:R-:W3:Y:S03]  /*3070*/  SYNCS.PHASECHK.TRANS64.TRYWAIT P1, [R2+URZ+0xd0], R5 ;  /* 0x0000d005020075a7 */ /* 0x000ee600080211ff */
[----:B------:R-:W-:Y:S01]  /*3080*/  LOP3.LUT R12, R12, UR7, RZ, 0x3c, !PT ;  /* 0x000000070c0c7c12 */ /* 0x000fe2000f8e3cff */
[----:B--23--:R-:W-:Y:S07]  /*3090*/  @!P1 BRA `(.L_x_54) ;  /* 0x0000007400649947 */ /* 0x00cfee0003800000 */
.L_x_168:
[C---:B------:R-:W-:Y:S01]  /*30a0*/  LEA R4, R11.reuse, UR6, 0x4 ;  /* 0x000000060b047c11 */ /* 0x040fe2000f8e20ff */
[----:B--2---:R-:W-:Y:S01]  /*30b0*/  VIADD R2, R2, 0xe0 ;  /* 0x000000e002027836 */ /* 0x004fe20000000000 */
[----:B------:R-:W-:Y:S01]  /*30c0*/  SEL R8, R8, RZ, P0 ;  /* 0x000000ff08087207 */ /* 0x000fe20000000000 */
[----:B------:R-:W-:-:S03]  /*30d0*/  VIADD R11, R11, 0x1 ;  /* 0x000000010b0b7836 */ /* 0x000fc60000000000 */
[----:B------:R-:W2:Y:S01]  /*30e0*/  LDS.128 R4, [R4+0x160] ;  /* 0x0001600004047984 */ /* 0x000ea20000000c00 */
[----:B------:R-:W-:Y:S02]  /*30f0*/  PRMT R2, RZ, 0x654, R2 ;  /* 0x00000654ff027816 */ /* 0x000fe40000000002 */
[C---:B------:R-:W-:Y:S01]  /*3100*/  ISETP.NE.AND P1, PT, R11.reuse, 0x2, PT ;  /* 0x000000020b00780c */ /* 0x040fe20003f25270 */
[----:B------:R-:W-:Y:S01]  /*3110*/  @!PT LDS RZ, [RZ] ;  /* 0x00000000fffff984 */ /* 0x000fe20000000800 */
[----:B------:R-:W-:Y:S01]  /*3120*/  @!PT LDS RZ, [RZ] ;  /* 0x00000000fffff984 */ /* 0x000fe20000000800 */
[----:B------:R-:W-:Y:S01]  /*3130*/  @!PT LDS RZ, [RZ] ;  /* 0x00000000fffff984 */ /* 0x000fe20000000800 */
[----:B------:R-:W-:Y:S01]  /*3140*/  @!PT LDS RZ, [RZ] ;  /* 0x00000000fffff984 */ /* 0x000fe20000000800 */
[----:B------:R3:W-:Y:S06]  /*3150*/  MEMBAR.ALL.CTA ;  /* 0x0000000000007992 */ /* 0x0007ec0000008000 */
[----:B---3--:R-:W3:Y:S01]  /*3160*/  FENCE.VIEW.ASYNC.S ;  /* 0x00000000000073c6 */ /* 0x008ee20000000000 */
[----:B------:R-:W-:Y:S01]  /*3170*/  SEL R11, R11, RZ, P1 ;  /* 0x000000ff0b0b7207 */ /* 0x000fe20000800000 */
[----:B---3--:R3:W-:Y:S01]  /*3180*/  SYNCS.ARRIVE.TRANS64.RED.A1T0 RZ, [R2+URZ], RZ ;  /* 0x000000ff02ff79a7 */ /* 0x0087e200081004ff */
[----:B--2---:R-:W-:-:S02]  /*3190*/  LOP3.LUT P3, RZ, R6, 0x1, RZ, 0xc0, !PT ;  /* 0x0000000106ff7812 */ /* 0x004fc4000786c0ff */
[----:B------:R-:W-:-:S04]  /*31a0*/  SEL R5, RZ, 0x1, P1 ;  /* 0x00000001ff057807 */ /* 0x000fc80000800000 */
[----:B------:R-:W-:Y:S02]  /*31b0*/  LOP3.LUT R10, R10, R5, RZ, 0x3c, !PT ;  /* 0x000000050a0a7212 */ /* 0x000fe400078e3cff */
[----:B---3--:R-:W-:-:S04]  /*31c0*/  SEL R2, RZ, 0x1, P0 ;  /* 0x00000001ff027807 */ /* 0x008fc80000000000 */
[----:B------:R-:W-:Y:S01]  /*31d0*/  LOP3.LUT R9, R9, R2, RZ, 0x3c, !PT ;  /* 0x0000000209097212 */ /* 0x000fe200078e3cff */
[----:B------:R-:W-:Y:S06]  /*31e0*/  @P3 BRA `(.L_x_55) ;  /* 0xfffffffc002c3947 */ /* 0x000fec000383ffff */
[----:B------:R-:W-:Y:S01]  /*31f0*/  ULEA UR4, UR5, UR6, 0x3 ;  /* 0x0000000605047291 */ /* 0x000fe2000f8e18ff */
[----:B------:R-:W-:-:S08]  /*3200*/  SHF.L.U32 R3, R12, 0x1f, RZ ;  /* 0x0000001f0c037819 */ /* 0x000fd000000006ff */
[----:B------:R-:W2:Y:S02]  /*3210*/  SYNCS.PHASECHK.TRANS64 P0, [UR4+0xe0], R3 ;  /* 0x0000e003ff0075a7 */ /* 0x000ea40008001004 */
[----:B--2---:R-:W-:Y:S05]  /*3220*/  @P0 BRA `(.L_x_56) ;  /* 0x0000000000080947 */ /* 0x004fea0003800000 */
[----:B------:R-:W2:Y:S02]  /*3230*/  SYNCS.PHASECHK.TRANS64.TRYWAIT P0, [UR4+0xe0], R3 ;  /* 0x0000e003ff0075a7 */ /* 0x000ea40008001104 */
[----:B--2---:R-:W-:Y:S05]  /*3240*/  @!P0 BRA `(.L_x_57) ;  /* 0x00000074000c8947 */ /* 0x004fea0003800000 */
.L_x_56:
[----:B------:R-:W-:-:S04]  /*3250*/  UIADD3 UR7, UPT, UPT, UR5, 0x1, URZ ;  /* 0x0000000105077890 */ /* 0x000fc8000fffe0ff */
[----:B------:R-:W-:-:S04]  /*3260*/  UISETP.NE.AND UP0, UPT, UR7, 0x2, UPT ;  /* 0x000000020700788c */ /* 0x000fc8000bf05270 */
[----:B------:R-:W-:Y:S02]  /*3270*/  USEL UR8, URZ, 0x1, UP0 ;  /* 0x00000001ff087887 */ /* 0x000fe40008000000 */
[----:B------:R-:W-:-:S04]  /*3280*/  USEL UR7, UR7, URZ, UP0 ;  /* 0x000000ff07077287 */ /* 0x000fc80008000000 */
[----:B------:R-:W-:Y:S01]  /*3290*/  ULEA UR7, UR7, UR6, 0x3 ;  /* 0x0000000607077291 */ /* 0x000fe2000f8e18ff */
[----:B--2---:R-:W-:-:S04]  /*32a0*/  LOP3.LUT R3, R12, UR8, RZ, 0x3c, !PT ;  /* 0x000000080c037c12 */ /* 0x004fc8000f8e3cff */
[----:B------:R-:W-:-:S04]  /*32b0*/  SHF.L.U32 R0, R3, 0x1f, RZ ;  /* 0x0000001f03007819 */ /* 0x000fc800000006ff */
[----:B------:R-:W2:Y:S02]  /*32c0*/  SYNCS.PHASECHK.TRANS64 P0, [UR7+0xe0], R0 ;  /* 0x0000e000ff0075a7 */ /* 0x000ea40008001007 */
[----:B-12---:R-:W-:Y:S05]  /*32d0*/  @P0 EXIT ;  /* 0x000000000000094d */ /* 0x006fea0003800000 */
[----:B------:R-:W-:Y:S02]  /*32e0*/  SHF.L.U32 R3, R3, 0x1f, RZ ;  /* 0x0000001f03037819 */ /* 0x000fe400000006ff */
[----:B------:R-:W-:-:S07]  /*32f0*/  MOV R0, UR7 ;  /* 0x0000000700007c02 */ /* 0x000fce0008000f00 */
.L_x_58:
[----:B-1----:R1:W2:Y:S02]  /*3300*/  SYNCS.PHASECHK.TRANS64.TRYWAIT P0, [R0+URZ+0xe0], R3 ;  /* 0x0000e003000075a7 */ /* 0x0022a400080011ff */
[----:B--2---:R-:W-:Y:S05]  /*3310*/  @!P0 NANOSLEEP.SYNCS 0x989680 ;  /* 0x009896800000895d */ /* 0x004fea0003900000 */
[----:B------:R-:W2:Y:S02]  /*3320*/  @!P0 SYNCS.PHASECHK.TRANS64 P0, [R0+URZ+0xe0], R3 ;  /* 0x0000e003000085a7 */ /* 0x000ea400080010ff */
[----:B--2---:R-:W-:Y:S05]  /*3330*/  @P0 EXIT ;  /* 0x000000000000094d */ /* 0x004fea0003800000 */
[----:B------:R-:W-:Y:S05]  /*3340*/  BRA `(.L_x_58) ;  /* 0xfffffffc00ec7947 */ /* 0x000fea000383ffff */
.L_x_51:
[----:B------:R-:W-:Y:S05]  /*3350*/  BRA.U UP5, `(.L_x_59) ;  /* 0x0000001105d87547 */ /* 0x000fea000b800000 */
[----:B------:R-:W-:Y:S01]  /*3360*/  UMOV UR4, 0x40 ;  /* 0x0000004000047882 */ /* 0x000fe20000000000 */
[----:B------:R-:W-:Y:S01]  /*3370*/  NOP ;  /* 0x0000000000007918 */ /* 0x000fe20000000000 */
[----:B------:R-:W-:Y:S01]  /*3380*/  ULEA UR5, UR58, UR4, 0x18 ;  /* 0x000000043a057291 */ /* 0x000fe2000f8ec0ff */
[----:B------:R-:W-:Y:S02]  /*3390*/  UMOV UR6, 0x400 ;  /* 0x0000040000067882 */ /* 0x000fe40000000000 */
[----:B------:R-:W-:-:S06]  /*33a0*/  ULEA UR6, UR58, UR6, 0x18 ;  /* 0x000000063a067291 */ /* 0x000fcc000f8ec0ff */
[----:B------:R-:W2:Y:S02]  /*33b0*/  LDS.U8 R0, [UR5+0x1c] ;  /* 0x00001c05ff007984 */ /* 0x000ea40008000000 */
[----:B--2---:R-:W-:-:S13]  /*33c0*/  ISETP.NE.AND P0, PT, R0, RZ, PT ;  /* 0x000000ff0000720c */ /* 0x004fda0003f05270 */
[----:B------:R-:W-:Y:S05]  /*33d0*/  @P0 BRA `(.L_x_60) ;  /* 0x0000000400080947 */ /* 0x000fea0003800000 */
[----:B------:R-:W-:Y:S02]  /*33e0*/  UISETP.NE.U32.AND UP1, UPT, UR47, 0x1, UPT ;  /* 0x000000012f00788c */ /* 0x000fe4000bf25070 */
[----:B------:R-:W-:-:S07]  /*33f0*/  UIADD3 UR7, UPT, UPT, UR5, 0x8, URZ ;  /* 0x0000000805077890 */ /* 0x000fce000fffe0ff */
[----:B------:R-:W-:Y:S05]  /*3400*/  BRA.U !UP1, `(.L_x_61) ;  /* 0x00000001099c7547 */ /* 0x000fea000b800000 */
[----:B------:R-:W-:Y:S01]  /*3410*/  ELECT P0, URZ, PT ;  /* 0x0000000000ff782f */ /* 0x000fe20003800000 */
[----:B------:R-:W-:-:S12]  /*3420*/  BSSY B0, `(.L_x_61) ;  /* 0x0000025000007945 */ /* 0x000fd80003800000 */
[----:B------:R-:W-:Y:S05]  /*3430*/  @!P0 BRA `(.L_x_62) ;  /* 0x00000000008c8947 */ /* 0x000fea0003800000 */
[----:B------:R-:W-:-:S05]  /*3440*/  UMOV UR4, 0x10 ;  /* 0x0000001000047882 */ /* 0x000fca0000000000 */
[----:B------:R-:W-:Y:S04]  /*3450*/  DEPBAR.LE SB2, 0x36 ;  /* 0x0000ad800000791a */ /* 0x000fe80000000000 */
[----:B------:R-:W2:Y:S02]  /*3460*/  UTCATOMSWS.2CTA.FIND_AND_SET.ALIGN UP0, UR4, UR4 ;  /* 0x00000004000475e3 */ /* 0x000ea40008200800 */
[----:B--2---:R-:W-:Y:S01]  /*3470*/  MOV R11, UR4 ;  /* 0x00000004000b7c02 */ /* 0x004fe20008000f00 */
[----:B------:R-:W-:Y:S06]  /*3480*/  BRA.U UP0, `(.L_x_63) ;  /* 0x0000000100187547 */ /* 0x000fec000b800000 */
.L_x_64:
[----:B------:R-:W-:Y:S05]  /*3490*/  NANOSLEEP 0x64 ;  /* 0x000000640000795d */ /* 0x000fea0003800000 */
[----:B------:R-:W-:-:S05]  /*34a0*/  UMOV UR4, 0x10 ;  /* 0x0000001000047882 */ /* 0x000fca0000000000 */
[----:B------:R-:W-:Y:S04]  /*34b0*/  DEPBAR.LE SB2, 0x36 ;  /* 0x0000ad800000791a */ /* 0x000fe80000000000 */
[----:B------:R-:W2:Y:S02]  /*34c0*/  UTCATOMSWS.2CTA.FIND_AND_SET.ALIGN UP0, UR4, UR4 ;  /* 0x00000004000475e3 */ /* 0x000ea40008200800 */
[----:B--2---:R-:W-:Y:S01]  /*34d0*/  MOV R11, UR4 ;  /* 0x00000004000b7c02 */ /* 0x004fe20008000f00 */
[----:B------:R-:W-:Y:S05]  /*34e0*/  BRA.U !UP0, `(.L_x_64) ;  /* 0xfffffffd08e87547 */ /* 0x000fea000b83ffff */
.L_x_63:
[----:B------:R-:W2:Y:S01]  /*34f0*/  LDS R7, [UR5+0x10] ;  /* 0x00001005ff077984 */ /* 0x000ea20008000800 */
[----:B------:R-:W-:Y:S01]  /*3500*/  IMAD.U32 R5, RZ, RZ, UR6 ;  /* 0x00000006ff057e24 */ /* 0x000fe2000f8e00ff */
[----:B------:R-:W-:-:S03]  /*3510*/  MOV R4, UR46 ;  /* 0x0000002e00047c02 */ /* 0x000fc60008000f00 */
[----:B------:R-:W-:Y:S01]  /*3520*/  VIADD R5, R5, 0x180 ;  /* 0x0000018005057836 */ /* 0x000fe20000000000 */
[----:B--2---:R-:W-:-:S04]  /*3530*/  SHF.L.U32 R7, R7, 0x1f, RZ ;  /* 0x0000001f07077819 */ /* 0x004fc800000006ff */
[----:B------:R-:W2:Y:S02]  /*3540*/  SYNCS.PHASECHK.TRANS64.TRYWAIT P0, [UR5+0x8], R7 ;  /* 0x00000807ff0075a7 */ /* 0x000ea40008001105 */
[----:B--2---:R-:W-:Y:S05]  /*3550*/  @P0 BRA `(.L_x_65) ;  /* 0x0000000000080947 */ /* 0x004fea0003800000 */
[----:B------:R-:W2:Y:S02]  /*3560*/  SYNCS.PHASECHK.TRANS64.TRYWAIT P0, [UR5+0x8], R7 ;  /* 0x00000807ff0075a7 */ /* 0x000ea40008001105 */
[----:B--2---:R-:W-:Y:S05]  /*3570*/  @!P0 BRA `(.L_x_66) ;  /* 0x0000007000588947 */ /* 0x004fea0003800000 */
.L_x_65:
[----:B--2---:R-:W-:Y:S01]  /*3580*/  HFMA2 R0, -RZ, RZ, 0, 5.9604644775390625e-08 ;  /* 0x00000001ff007431 */ /* 0x004fe200000001ff */
[----:B------:R-:W-:Y:S01]  /*3590*/  UPRMT UR4, UR46, 0x654, UR7 ;  /* 0x000006542e047896 */ /* 0x000fe20008000007 */
[----:B------:R-:W-:Y:S01]  /*35a0*/  IMAD.MOV.U32 R8, RZ, RZ, 0xffff ;  /* 0x0000ffffff087424 */ /* 0x000fe200078e00ff */
[----:B------:R-:W-:Y:S01]  /*35b0*/  PRMT R4, R4, 0x654, R5 ;  /* 0x0000065404047816 */ /* 0x000fe20000000005 */
[----:B------:R-:W-:Y:S02]  /*35c0*/  IMAD.MOV.U32 R6, RZ, RZ, 0x4 ;  /* 0x00000004ff067424 */ /* 0x000fe400078e00ff */
[----:B------:R-:W-:Y:S01]  /*35d0*/  IMAD.SHL.U32 R9, R11, 0x20, RZ ;  /* 0x000000200b097824 */ /* 0x000fe200078e00ff */
[----:B------:R-:W-:Y:S02]  /*35e0*/  MOV R5, UR4 ;  /* 0x0000000400057c02 */ /* 0x000fe40008000f00 */
[-C--:B------:R-:W-:Y:S01]  /*35f0*/  SHF.L.U32 R8, R8, R11.reuse, RZ ;  /* 0x0000000b08087219 */ /* 0x080fe200000006ff */
[----:B------:R2:W-:Y:S01]  /*3600*/  SYNCS.ARRIVE.TRANS64.RED RZ, [UR4], R6 ;  /* 0x00000006ffff79a7 */ /* 0x0005e20008000404 */
[----:B------:R-:W-:Y:S01]  /*3610*/  SHF.L.U32 R7, R0, R11, RZ ;  /* 0x0000000b00077219 */ /* 0x000fe200000006ff */
[----:B------:R2:W-:Y:S04]  /*3620*/  STS [UR6+0x180], R9 ;  /* 0x00018009ff007988 */ /* 0x0005e80008000806 */
[----:B------:R2:W-:Y:S04]  /*3630*/  STAS [R4.64], R11 ;  /* 0x0000000b04007dbd */ /* 0x0005e8000c0008ff */
[----:B------:R2:W-:Y:S04]  /*3640*/  ATOMS.OR RZ, [UR5+0x14], R8 ;  /* 0x00001408ffff798c */ /* 0x0005e8000b000005 */
[----:B------:R2:W-:Y:S04]  /*3650*/  ATOMS.OR RZ, [UR5+0x18], R7 ;  /* 0x00001807ffff798c */ /* 0x0005e8000b000005 */
[----:B------:R2:W-:Y:S02]  /*3660*/  ATOMS.XOR RZ, [UR5+0x10], R0 ;  /* 0x00001000ffff798c */ /* 0x0005e4000b800005 */
.L_x_62:
[----:B-1----:R-:W-:Y:S05]  /*3670*/  BSYNC B0 ;  /* 0x0000000000007941 */ /* 0x002fea0003800000 */
.L_x_61:
[----:B------:R-:W-:Y:S05]  /*3680*/  BRA.U UP1, `(.L_x_67) ;  /* 0x00000001016c7547 */ /* 0x000fea000b800000 */
[----:B------:R-:W-:-:S03]  /*3690*/  UMOV UR4, 0xffffffff ;  /* 0xffffffff00047882 */ /* 0x000fc60000000000 */
[----:B------:R-:W-:Y:S05]  /*36a0*/  BRA.DIV UR4, `(.L_x_68) ;  /* 0x0000007204247947 */ /* 0x000fea000b800000 */
[----:B------:R-:W-:-:S13]  /*36b0*/  ELECT P6, URZ, PT ;  /* 0x0000000000ff782f */ /* 0x000fda00038c0000 */
.L_x_172:
[----:B------:R-:W-:Y:S05]  /*36c0*/  @!P6 BRA `(.L_x_67) ;  /* 0x00000000005ce947 */ /* 0x000fea0003800000 */
[----:B--2---:R-:W2:Y:S02]  /*36d0*/  LDS R5, [UR5+0x10] ;  /* 0x00001005ff057984 */ /* 0x004ea40008000800 */
[----:B--2---:R-:W-:-:S04]  /*36e0*/  SHF.L.U32 R5, R5, 0x1f, RZ ;  /* 0x0000001f05057819 */ /* 0x004fc800000006ff */
[----:B------:R-:W2:Y:S02]  /*36f0*/  SYNCS.PHASECHK.TRANS64.TRYWAIT P0, [UR5+0x8], R5 ;  /* 0x00000805ff0075a7 */ /* 0x000ea40008001105 */
[----:B--2---:R-:W-:Y:S05]  /*3700*/  @P0 BRA `(.L_x_69) ;  /* 0x0000000000080947 */ /* 0x004fea0003800000 */
[----:B------:R-:W2:Y:S02]  /*3710*/  SYNCS.PHASECHK.TRANS64.TRYWAIT P0, [UR5+0x8], R5 ;  /* 0x00000805ff0075a7 */ /* 0x000ea40008001105 */
[----:B--2---:R-:W-:Y:S05]  /*3720*/  @!P0 BRA `(.L_x_70) ;  /* 0x0000007000248947 */ /* 0x004fea0003800000 */
.L_x_69:
[----:B------:R-:W3:Y:S01]  /*3730*/  LDS R7, [UR6+0x180] ;  /* 0x00018006ff077984 */ /* 0x000ee20008000800 */
[----:B--2---:R-:W-:Y:S02]  /*3740*/  HFMA2 R0, -RZ, RZ, 0, 5.9604644775390625e-08 ;  /* 0x00000001ff007431 */ /* 0x004fe400000001ff */
[----:B------:R-:W-:Y:S01]  /*3750*/  IMAD.MOV.U32 R4, RZ, RZ, 0xffff ;  /* 0x0000ffffff047424 */ /* 0x000fe200078e00ff */
[----:B------:R-:W-:Y:S01]  /*3760*/  UPRMT UR4, UR46, 0x654, UR7 ;  /* 0x000006542e047896 */ /* 0x000fe20008000007 */
[----:B---3--:R-:W-:-:S03]  /*3770*/  IMAD.SHL.U32 R5, R7, 0x20, RZ ;  /* 0x0000002007057824 */ /* 0x008fc600078e00ff */
[-C--:B------:R-:W-:Y:S02]  /*3780*/  SHF.L.U32 R4, R4, R7.reuse, RZ ;  /* 0x0000000704047219 */ /* 0x080fe400000006ff */
[----:B------:R-:W-:Y:S01]  /*3790*/  SHF.L.U32 R7, R0, R7, RZ ;  /* 0x0000000700077219 */ /* 0x000fe200000006ff */
[----:B------:R3:W-:Y:S04]  /*37a0*/  STS [UR6+0x180], R5 ;  /* 0x00018005ff007988 */ /* 0x0007e80008000806 */
[----:B------:R3:W-:Y:S04]  /*37b0*/  ATOMS.OR RZ, [UR5+0x14], R4 ;  /* 0x00001404ffff798c */ /* 0x0007e8000b000005 */
[----:B------:R3:W-:Y:S01]  /*37c0*/  ATOMS.OR RZ, [UR5+0x18], R7 ;  /* 0x00001807ffff798c */ /* 0x0007e2000b000005 */
[----:B------:R-:W-:Y:S03]  /*37d0*/  SYNCS.ARRIVE.TRANS64.RED.A1T0 RZ, [UR4], RZ ;  /* 0x000000ffffff79a7 */ /* 0x000fe60008100404 */
[----:B------:R3:W-:Y:S01]  /*37e0*/  ATOMS.XOR RZ, [UR5+0x10], R0 ;  /* 0x00001000ffff798c */ /* 0x0007e2000b800005 */
[----:B------:R-:W-:Y:S05]  /*37f0*/  BRA `(.L_x_67) ;  /* 0x0000000000107947 */ /* 0x000fea0003800000 */
.L_x_60:
[----:B------:R-:W-:Y:S02]  /*3800*/  MOV R0, 0xffffffff ;  /* 0xffffffff00007802 */ /* 0x000fe40000000f00 */
[----:B------:R-:W-:-:S03]  /*3810*/  MOV R4, 0x3840 ;  /* 0x0000384000047802 */ /* 0x000fc60000000f00 */
[----:B------:R2:W-:Y:S04]  /*3820*/  STS [UR6+0x180], R0 ;  /* 0x00018000ff007988 */ /* 0x0005e80008000806 */
[----:B-12--5:R-:W-:Y:S05]  /*3830*/  CALL.REL.NOINC `($__internal_1_$__cuda_sm10x_tcgen05_guardrail_trap_phase_invalid_during_alloc) ;  /* 0x0000007400f47944 */ /* 0x026fea0003c00000 */
.L_x_67:
[----:B------:R-:W-:Y:S05]  /*3840*/  WARPSYNC.ALL ;  /* 0x0000000000007948 */ /* 0x000fea0003800000 */
[----:B------:R-:W4:Y:S01]  /*3850*/  S2UR UR4, SR_CgaCtaId ;  /* 0x00000000000479c3 */ /* 0x000f220000008800 */
[----:B------:R-:W-:Y:S01]  /*3860*/  UMOV UR26, 0x400 ;  /* 0x00000400001a7882 */ /* 0x000fe20000000000 */
[----:B------:R-:W-:-:S06]  /*3870*/  NOP ;  /* 0x0000000000007918 */ /* 0x000fcc0000000000 */
[----:B------:R-:W-:Y:S06]  /*3880*/  BAR.ARV 0x6, 0xa0 ;  /* 0x0182800000007b1d */ /* 0x000fec0000002000 */
[----:B------:R-:W1:Y:S01]  /*3890*/  LDCU UR6, c[0x0][0x38c] ;  /* 0x00007180ff0677ac */ /* 0x000e620008000800 */
[----:B------:R-:W-:Y:S01]  /*38a0*/  LOP3.LUT R3, R3, 0xffff, RZ, 0xc0, !PT ;  /* 0x0000ffff03037812 */ /* 0x000fe200078ec0ff */
[----:B--2---:R-:W-:Y:S01]  /*38b0*/  IMAD.MOV.U32 R9, RZ, RZ, 0x1 ;  /* 0x00000001ff097424 */ /* 0x004fe200078e00ff */
[----:B------:R-:W-:Y:S01]  /*38c0*/  LOP3.LUT R2, R2, 0xffff, RZ, 0xc0, !PT ;  /* 0x0000ffff02027812 */ /* 0x000fe200078ec0ff */
[----:B------:R-:W-:Y:S01]  /*38d0*/  IMAD.MOV.U32 R8, RZ, RZ, RZ ;  /* 0x000000ffff087224 */ /* 0x000fe200078e00ff */
[----:B------:R-:W-:Y:S01]  /*38e0*/  R2UR UR28, R3 ;  /* 0x00000000031c72ca */ /* 0x000fe200000e0000 */
[----:B------:R-:W-:Y:S01]  /*38f0*/  UMOV UR32, URZ ;  /* 0x000000ff00207c82 */ /* 0x000fe20008000000 */
[----:B------:R-:W-:-:S02]  /*3900*/  R2UR UR42, R2 ;  /* 0x00000000022a72ca */ /* 0x000fc400000e0000 */
[----:B------:R-:W-:Y:S01]  /*3910*/  CS2R R2, SRZ ;  /* 0x0000000000027805 */ /* 0x000fe2000001ff00 */
[----:B------:R-:W-:Y:S01]  /*3920*/  UMOV UR23, URZ ;  /* 0x000000ff00177c82 */ /* 0x000fe20008000000 */
[----:B----4-:R-:W-:Y:S01]  /*3930*/  ULEA UR26, UR4, UR26, 0x18 ;  /* 0x0000001a041a7291 */ /* 0x010fe2000f8ec0ff */
[----:B------:R-:W-:Y:S01]  /*3940*/  UMOV UR22, URZ ;  /* 0x000000ff00167c82 */ /* 0x000fe20008000000 */
[----:B------:R-:W-:Y:S02]  /*3950*/  UISETP.NE.AND UP3, UPT, UR47, URZ, UPT ;  /* 0x000000ff2f00728c */ /* 0x000fe4000bf65270 */
[----:B------:R-:W-:Y:S02]  /*3960*/  UIADD3 UR5, UPT, UPT, UR26, 0x6300, URZ ;  /* 0x000063001a057890 */ /* 0x000fe4000fffe0ff */
[----:B------:R-:W-:-:S03]  /*3970*/  UIADD3 UR4, UPT, UPT, UR26, 0x16300, URZ ;  /* 0x000163001a047890 */ /* 0x000fc6000fffe0ff */
[----:B---3--:R-:W2:Y:S01]  /*3980*/  LDS R0, [UR26+0x180] ;  /* 0x0001801aff007984 */ /* 0x008ea20008000800 */
[----:B-1----:R-:W-:Y:S02]  /*3990*/  UIADD3 UR6, UPT, UPT, UR6, 0x7f, URZ ;  /* 0x0000007f06067890 */ /* 0x002fe4000fffe0ff */
[----:B------:R-:W-:Y:S02]  /*39a0*/  USHF.R.U32.HI UR5, URZ, 0x4, UR5 ;  /* 0x00000004ff057899 */ /* 0x000fe40008011605 */
[----:B------:R-:W-:Y:S02]  /*39b0*/  USHF.R.S32.HI UR33, URZ, 0x1f, UR6 ;  /* 0x0000001fff217899 */ /* 0x000fe40008011406 */
[----:B------:R-:W-:Y:S02]  /*39c0*/  USHF.R.U32.HI UR4, URZ, 0x4, UR4 ;  /* 0x00000004ff047899 */ /* 0x000fe40008011604 */
[----:B------:R-:W-:Y:S02]  /*39d0*/  ULEA.HI UR33, UR33, UR6, URZ, 0x7 ;  /* 0x0000000621217291 */ /* 0x000fe4000f8f38ff */
[----:B------:R-:W-:-:S02]  /*39e0*/  ULOP3.LUT UR5, UR5, 0x3fff, URZ, 0xc0, !UPT ;  /* 0x00003fff05057892 */ /* 0x000fc4000f8ec0ff */
[----:B------:R-:W-:Y:S02]  /*39f0*/  USHF.R.S32.HI UR33, URZ, 0x7, UR33 ;  /* 0x00000007ff217899 */ /* 0x000fe40008011421 */
[----:B------:R-:W-:Y:S02]  /*3a00*/  ULOP3.LUT UR30, UR4, 0x3fff, URZ, 0xc0, !UPT ;  /* 0x00003fff041e7892 */ /* 0x000fe4000f8ec0ff */
[----:B------:R-:W-:Y:S01]  /*3a10*/  UISETP.LT.AND UP0, UPT, UR33, 0x1, UPT ;  /* 0x000000012100788c */ /* 0x000fe2000bf01270 */
[----:B------:R-:W-:Y:S01]  /*3a20*/  UMOV UR40, 0x0 ;  /* 0x0000000000287882 */ /* 0x000fe20000000000 */
[----:B------:R-:W-:Y:S01]  /*3a30*/  UMOV UR41, 0x8400490 ;  /* 0x0840049000297882 */ /* 0x000fe20000000000 */
[----:B------:R-:W-:Y:S02]  /*3a40*/  ULOP3.LUT UR29, UR5, 0x10000, URZ, 0xfc, !UPT ;  /* 0x00010000051d7892 */ /* 0x000fe4000f8efcff */
[----:B------:R-:W-:Y:S02]  /*3a50*/  ULOP3.LUT UR30, UR30, 0x10000, URZ, 0xfc, !UPT ;  /* 0x000100001e1e7892 */ /* 0x000fe4000f8efcff */
[----:B------:R-:W-:Y:S01]  /*3a60*/  USEL UR43, UR33, 0x1, !UP0 ;  /* 0x00000001212b7887 */ /* 0x000fe2000c000000 */
[----:B------:R-:W-:Y:S01]  /*3a70*/  UMOV UR38, 0x0 ;  /* 0x0000000000267882 */ /* 0x000fe20000000000 */
[----:B------:R-:W-:Y:S01]  /*3a80*/  UMOV UR39, 0x8400490 ;  /* 0x0840049000277882 */ /* 0x000fe20000000000 */
[----:B------:R-:W-:Y:S01]  /*3a90*/  UMOV UR36, 0x0 ;  /* 0x0000000000247882 */ /* 0x000fe20000000000 */
[----:B------:R-:W-:Y:S01]  /*3aa0*/  UMOV UR37, 0x8400490 ;  /* 0x0840049000257882 */ /* 0x000fe20000000000 */
[----:B------:R-:W-:Y:S01]  /*3ab0*/  UMOV UR34, 0x0 ;  /* 0x0000000000227882 */ /* 0x000fe20000000000 */
[----:B------:R-:W-:Y:S01]  /*3ac0*/  UMOV UR35, 0x8400490 ;  /* 0x0840049000237882 */ /* 0x000fe20000000000 */
[----:B--2---:R-:W-:-:S15]  /*3ad0*/  R2UR UR44, R0 ;  /* 0x00000000002c72ca */ /* 0x004fde00000e0000 */
.L_x_78:
[C---:B------:R-:W-:Y:S02]  /*3ae0*/  LEA R0, R8.reuse, UR26, 0x3 ;  /* 0x0000001a08007c11 */ /* 0x040fe4000f8e18ff */
[----:B------:R-:W-:Y:S02]  /*3af0*/  SHF.L.U32 R5, R3, 0x1f, RZ ;  /* 0x0000001f03057819 */ /* 0x000fe400000006ff */
[----:B------:R-:W-:Y:S02]  /*3b00*/  LEA R4, R8, UR26, 0x4 ;  /* 0x0000001a08047c11 */ /* 0x000fe4000f8e20ff */
[----:B------:R-:W1:Y:S02]  /*3b10*/  SYNCS.PHASECHK.TRANS64.TRYWAIT P0, [R0+URZ+0xd0], R5 ;  /* 0x0000d005000075a7 */ /* 0x000e6400080011ff */
[----:B-1-3--:R-:W-:Y:S05]  /*3b20*/  @!P0 BRA `(.L_x_71) ;  /* 0x0000006c003c8947 */ /* 0x00afea0003800000 */
.L_x_173:
[----:B-1----:R-:W1:Y:S01]  /*3b30*/  LDS.128 R4, [R4+0x160] ;  /* 0x0001600004047984 */ /* 0x002e620000000c00 */
[----:B------:R-:W-:Y:S02]  /*3b40*/  VIADD R0, R0, 0xe0 ;  /* 0x000000e000007836 */ /* 0x000fe40000000000 */
[----:B------:R-:W-:Y:S01]  /*3b50*/  VIADD R8, R8, 0x1 ;  /* 0x0000000108087836 */ /* 0x000fe20000000000 */
[----:B------:R-:W-:Y:S01]  /*3b60*/  @!PT LDS RZ, [RZ] ;  /* 0x00000000fffff984 */ /* 0x000fe20000000800 */
[----:B------:R-:W-:Y:S01]  /*3b70*/  @!PT LDS RZ, [RZ] ;  /* 0x00000000fffff984 */ /* 0x000fe20000000800 */
[----:B------:R-:W-:Y:S01]  /*3b80*/  @!PT LDS RZ, [RZ] ;  /* 0x00000000fffff984 */ /* 0x000fe20000000800 */
[----:B------:R-:W-:Y:S01]  /*3b90*/  @!PT LDS RZ, [RZ] ;  /* 0x00000000fffff984 */ /* 0x000fe20000000800 */
[----:B------:R2:W-:Y:S06]  /*3ba0*/  MEMBAR.ALL.CTA ;  /* 0x0000000000007992 */ /* 0x0005ec0000008000 */
[----:B--2---:R-:W2:Y:S01]  /*3bb0*/  FENCE.VIEW.ASYNC.S ;  /* 0x00000000000073c6 */ /* 0x004ea20000000000 */
[----:B------:R-:W-:-:S04]  /*3bc0*/  PRMT R0, RZ, 0x654, R0 ;  /* 0x00000654ff007816 */ /* 0x000fc80000000000 */
[----:B--2---:R2:W-:Y:S01]  /*3bd0*/  SYNCS.ARRIVE.TRANS64.RED.A1T0 RZ, [R0+URZ], RZ ;  /* 0x000000ff00ff79a7 */ /* 0x0045e200081004ff */
[----:B-1----:R-:W-:Y:S01]  /*3be0*/  LOP3.LUT P1, RZ, R6, 0x1, RZ, 0xc0, !PT ;  /* 0x0000000106ff7812 */ /* 0x002fe2000782c0ff */
[----:B--2---:R-:W-:-:S12]  /*3bf0*/  BRA.U UP3, `(.L_x_72) ;  /* 0x0000000503087547 */ /* 0x004fd8000b800000 */
[----:B------:R-:W1:Y:S01]  /*3c00*/  LDCU UR4, c[0x0][0x38c] ;  /* 0x00007180ff0477ac */ /* 0x000e620008000800 */
[----:B------:R-:W-:Y:S02]  /*3c10*/  PLOP3.LUT P2, PT, PT, PT, PT, 0x80, 0x8 ;  /* 0x000000000008781c */ /* 0x000fe40003f4f070 */
[----:B------:R-:W-:Y:S01]  /*3c20*/  SHF.L.U32 R5, R9, 0x1f, RZ ;  /* 0x0000001f09057819 */ /* 0x000fe200000006ff */
[----:B------:R-:W-:Y:S02]  /*3c30*/  ULEA UR31, UR32, UR26, 0x3 ;  /* 0x0000001a201f7291 */ /* 0x000fe4000f8e18ff */
[----:B------:R-:W-:Y:S02]  /*3c40*/  ULEA UR11, UR32, UR44, 0x7 ;  /* 0x0000002c200b7291 */ /* 0x000fe4000f8e38ff */
[----:B-1----:R-:W-:-:S06]  /*3c50*/  UISETP.GE.AND UP0, UPT, UR4, 0x1, UPT ;  /* 0x000000010400788c */ /* 0x002fcc000bf06270 */
[----:B------:R-:W-:-:S05]  /*3c60*/  PLOP3.LUT P0, PT, PT, PT, UP0, 0x80, 0x8 ;  /* 0x000000000008781c */ /* 0x000fca0003f0f008 */
[----:B------:R-:W-:-:S08]  /*3c70*/  @UP0 ULEA UR4, UR23, UR26, 0x3 ;  /* 0x0000001a17040291 */ /* 0x000fd0000f8e18ff */
[----:B------:R-:W-:-:S04]  /*3c80*/  @P0 SHF.L.U32 R0, R2, 0x1f, RZ ;  /* 0x0000001f02000819 */ /* 0x000fc800000006ff */
[----:B------:R1:W2:Y:S01]  /*3c90*/  @P0 SYNCS.PHASECHK.TRANS64.TRYWAIT P2, [UR4], R0 ;  /* 0x00000000ff0005a7 */ /* 0x0002a20008041104 */
[----:B------:R-:W3:Y:S02]  /*3ca0*/  SYNCS.PHASECHK.TRANS64.TRYWAIT P0, [UR31+0x110], R5 ;  /* 0x00011005ff0075a7 */ /* 0x000ee4000800111f */
[----:B-123--:R-:W-:Y:S05]  /*3cb0*/  @!P0 BRA `(.L_x_73) ;  /* 0x0000006800ec8947 */ /* 0x00efea0003800000 */
.L_x_175:
[----:B------:R-:W-:Y:S01]  /*3cc0*/  UMOV UR27, UR22 ;  /* 0x00000016001b7c82 */ /* 0x000fe20008000000 */
[----:B------:R-:W-:Y:S05]  /*3cd0*/  BRA.U !UP0, `(.L_x_74) ;  /* 0x0000000108c07547 */ /* 0x000fea000b800000 */
[----:B------:R-:W-:Y:S02]  /*3ce0*/  UIADD3 UR27, UPT, UPT, UR43, UR22, URZ ;  /* 0x000000162b1b7290 */ /* 0x000fe4000fffe0ff */
[----:B------:R-:W-:Y:S01]  /*3cf0*/  UPLOP3.LUT UP2, UPT, UPT, UPT, UPT, 0x40, 0x4 ;  /* 0x000000000004789c */ /* 0x000fe20003f4e870 */
[----:B------:R-:W-:Y:S01]  /*3d00*/  UMOV UR24, UR33 ;  /* 0x0000002100187c82 */ /* 0x000fe20008000000 */
[----:B------:R-:W-:-:S09]  /*3d10*/  UMOV UR10, UR23 ;  /* 0x00000017000a7c82 */ /* 0x000fd20008000000 */
.L_x_77:
[----:B--2---:R-:W-:Y:S01]  /*3d20*/  ULEA UR5, UR10, UR26, 0x3 ;  /* 0x0000001a0a057291 */ /* 0x004fe2000f8e18ff */
[----:B---3--:R-:W-:Y:S11]  /*3d30*/  @P2 BRA `(.L_x_75) ;  /* 0x00000000000c2947 */ /* 0x008ff60003800000 */
[----:B-1----:R-:W-:Y:S04]  /*3d40*/  SHF.L.U32 R5, R2, 0x1f, RZ ;  /* 0x0000001f02057819 */ /* 0x002fe800000006ff */
[----:B------:R-:W1:Y:S02]  /*3d50*/  SYNCS.PHASECHK.TRANS64.TRYWAIT P0, [UR5], R5 ;  /* 0x00000005ff0075a7 */ /* 0x000e640008001105 */
[----:B-1----:R-:W-:Y:S05]  /*3d60*/  @!P0 BRA `(.L_x_76) ;  /* 0x0000006800d88947 */ /* 0x002fea0003800000 */
.L_x_75:
[----:B------:R-:W-:Y:S01]  /*3d70*/  UISETP.NE.AND UP0, UPT, UR24, 0x1, UPT ;  /* 0x000000011800788c */ /* 0x000fe2000bf05270 */
[----:B------:R-:W-:Y:S01]  /*3d80*/  PLOP3.LUT P2, PT, PT, PT, PT, 0x80, 0x8 ;  /* 0x000000000008781c */ /* 0x000fe20003f4f070 */
[----:B------:R-:W-:Y:S02]  /*3d90*/  UIADD3 UR4, UPT, UPT, UR10, 0x1, URZ ;  /* 0x000000010a047890 */ /* 0x000fe4000fffe0ff */
[----:B------:R-:W-:Y:S02]  /*3da0*/  UIADD3 UR25, UPT, UPT, UR5, 0x40, URZ ;  /* 0x0000004005197890 */ /* 0x000fe4000fffe0ff */
[----:B------:R-:W-:Y:S01]  /*3db0*/  UISETP.NE.AND UP1, UPT, UR4, 0x8, UPT ;  /* 0x000000080400788c */ /* 0x000fe2000bf25270 */
[----:B------:R-:W-:Y:S01]  /*3dc0*/  PLOP3.LUT P0, PT, PT, PT, UP0, 0x80, 0x8 ;  /* 0x000000000008781c */ /* 0x000fe20003f0f008 */
[----:B------:R-:W-:Y:S02]  /*3dd0*/  UIADD3 UR22, UPT, UPT, UR22, 0x1, URZ ;  /* 0x0000000116167890 */ /* 0x000fe4000fffe0ff */
[----:B------:R-:W-:Y:S02]  /*3de0*/  USEL UR6, URZ, 0x1, UP1 ;  /* 0x00000001ff067887 */ /* 0x000fe40008800000 */
[----:B------:R-:W-:Y:S02]  /*3df0*/  USEL UR23, UR4, URZ, UP1 ;  /* 0x000000ff04177287 */ /* 0x000fe40008800000 */
[----:B------:R-:W-:Y:S02]  /*3e00*/  UIADD3 UR24, UPT, UPT, UR24, -0x1, URZ ;  /* 0xffffffff18187890 */ /* 0x000fe4000fffe0ff */
[----:B------:R-:W-:Y:S01]  /*3e10*/  @UP0 ULEA UR4, UR23, UR26, 0x3 ;  /* 0x0000001a17040291 */ /* 0x000fe2000f8e18ff */
[----:B------:R-:W-:Y:S01]  /*3e20*/  LOP3.LUT R2, R2, UR6, RZ, 0x3c, !PT ;  /* 0x0000000602027c12 */ /* 0x000fe2000f8e3cff */
[----:B------:R-:W-:Y:S02]  /*3e30*/  ULEA UR6, UR10, UR30, 0xa ;  /* 0x0000001e0a067291 */ /* 0x000fe4000f8e50ff */
[----:B------:R-:W-:Y:S01]  /*3e40*/  UISETP.NE.AND UP0, UPT, UR22, UR27, UPT ;  /* 0x0000001b1600728c */ /* 0x000fe2000bf05270 */
[----:B-1----:R-:W-:Y:S01]  /*3e50*/  @P0 SHF.L.U32 R0, R2, 0x1f, RZ ;  /* 0x0000001f02000819 */ /* 0x002fe200000006ff */
[----:B------:R-:W-:Y:S02]  /*3e60*/  UIADD3 UR20, UPT, UPT, UR6, 0x2, URZ ;  /* 0x0000000206147890 */ /* 0x000fe4000fffe0ff */
[----:B------:R-:W-:Y:S01]  /*3e70*/  UIADD3 UR16, UPT, UPT, UR6, 0x4, URZ ;  /* 0x0000000406107890 */ /* 0x000fe2000fffe0ff */
[----:B------:R2:W3:Y:S01]  /*3e80*/  @P0 SYNCS.PHASECHK.TRANS64.TRYWAIT P2, [UR4], R0 ;  /* 0x00000000ff0005a7 */ /* 0x0004e20008041104 */
[----:B------:R-:W-:Y:S02]  /*3e90*/  ULEA UR4, UR10, UR29, 0x9 ;  /* 0x0000001d0a047291 */ /* 0x000fe4000f8e48ff */
[----:B------:R-:W-:Y:S02]  /*3ea0*/  UIADD3 UR12, UPT, UPT, UR6, 0x6, URZ ;  /* 0x00000006060c7890 */ /* 0x000fe4000fffe0ff */
[----:B------:R-:W-:Y:S02]  /*3eb0*/  UIADD3 UR18, UPT, UPT, UR4, 0x2, URZ ;  /* 0x0000000204127890 */ /* 0x000fe4000fffe0ff */
[----:B------:R-:W-:Y:S02]  /*3ec0*/  UIADD3 UR14, UPT, UPT, UR4, 0x4, URZ ;  /* 0x00000004040e7890 */ /* 0x000fe4000fffe0ff */
[----:B------:R-:W-:Y:S01]  /*3ed0*/  UIADD3 UR8, UPT, UPT, UR4, 0x6, URZ ;  /* 0x0000000604087890 */ /* 0x000fe2000fffe0ff */
[----:B------:R-:W-:Y:S01]  /*3ee0*/  UMOV UR7, 0x40004040 ;  /* 0x4000404000077882 */ /* 0x000fe20000000000 */
[----:B------:R-:W-:Y:S01]  /*3ef0*/  UMOV UR5, 0x40004040 ;  /* 0x4000404000057882 */ /* 0x000fe20000000000 */
[----:B------:R-:W-:Y:S01]  /*3f00*/  UMOV UR21, 0x40004040 ;  /* 0x4000404000157882 */ /* 0x000fe20000000000 */
[----:B------:R2:W-:Y:S01]  /*3f10*/  UTCQMMA.2CTA gdesc[UR4], gdesc[UR6], tmem[UR11], tmem[UR40], idesc[UR41], UP2 ;  /* 0x00ff2806040075ea */ /* 0x0005e2000920030b */
[----:B------:R-:W-:Y:S01]  /*3f20*/  UPLOP3.LUT UP2, UPT, UPT, UPT, UPT, 0x80, 0x8 ;  /* 0x000000000008789c */ /* 0x000fe20003f4f070 */
[----:B------:R-:W-:Y:S01]  /*3f30*/  UMOV UR19, 0x40004040 ;  /* 0x4000404000137882 */ /* 0x000fe20000000000 */
[----:B------:R-:W-:Y:S01]  /*3f40*/  UMOV UR17, 0x40004040 ;  /* 0x4000404000117882 */ /* 0x000fe20000000000 */
[----:B------:R2:W-:Y:S01]  /*3f50*/  UTCQMMA.2CTA gdesc[UR18], gdesc[UR20], tmem[UR11], tmem[UR38], idesc[UR39], UPT ;  /* 0x00ff2614120075ea */ /* 0x0005e2000ba0030b */
[----:B------:R-:W-:Y:S01]  /*3f60*/  UMOV UR15, 0x40004040 ;  /* 0x40004040000f7882 */ /* 0x000fe20000000000 */
[----:B------:R-:W-:Y:S01]  /*3f70*/  UMOV UR13, 0x40004040 ;  /* 0x40004040000d7882 */ /* 0x000fe20000000000 */
[----:B------:R-:W-:Y:S01]  /*3f80*/  UMOV UR9, 0x40004040 ;  /* 0x4000404000097882 */ /* 0x000fe20000000000 */
[----:B------:R2:W-:Y:S01]  /*3f90*/  UTCQMMA.2CTA gdesc[UR14], gdesc[UR16], tmem[UR11], tmem[UR36], idesc[UR37], UPT ;  /* 0x00ff24100e0075ea */ /* 0x0005e2000ba0030b */
[----:B------:R2:W-:Y:S01]  /*3fa0*/  UTCQMMA.2CTA gdesc[UR8], gdesc[UR12], tmem[UR11], tmem[UR34], idesc[UR35], UPT ;  /* 0x00ff220c080075ea */ /* 0x0005e2000ba0030b */
[----:B------:R2:W-:Y:S01]  /*3fb0*/  UTCBAR.2CTA.MULTICAST [UR25], URZ, UR28 ;  /* 0x000000ff190073e9 */ /* 0x0005e2000820081c */
[----:B------:R-:W-:Y:S01]  /*3fc0*/  UMOV UR10, UR23 ;  /* 0x00000017000a7c82 */ /* 0x000fe20008000000 */
[----:B------:R-:W-:Y:S05]  /*3fd0*/  BRA.U UP0, `(.L_x_77) ;  /* 0xfffffffd00507547 */ /* 0x000fea000b83ffff */
.L_x_74:
[----:B--2---:R-:W-:Y:S01]  /*3fe0*/  UIADD3 UR4, UPT, UPT, UR31, 0xf0, URZ ;  /* 0x000000f01f047890 */ /* 0x004fe2000fffe0ff */
[----:B------:R-:W-:-:S08]  /*3ff0*/  UMOV UR22, UR27 ;  /* 0x0000001b00167c82 */ /* 0x000fd00008000000 */
[----:B------:R2:W-:Y:S01]  /*4000*/  UTCBAR.2CTA.MULTICAST [UR4], URZ, UR42 ;  /* 0x000000ff040073e9 */ /* 0x0005e2000820082a */
[----:B------:R-:W-:Y:S02]  /*4010*/  NOP ;  /* 0x0000000000007918 */ /* 0x000fe40000000000 */
.L_x_72:
[----:B--2---:R-:W-:Y:S01]  /*4020*/  UIADD3 UR4, UPT, UPT, UR32, 0x1, URZ ;  /* 0x0000000120047890 */ /* 0x004fe2000fffe0ff */
[----:B------:R-:W-:-:S03]  /*4030*/  ISETP.NE.AND P0, PT, R8, 0x2, PT ;  /* 0x000000020800780c */ /* 0x000fc60003f05270 */
[----:B------:R-:W-:Y:S01]  /*4040*/  UISETP.NE.AND UP0, UPT, UR4, 0x4, UPT ;  /* 0x000000040400788c */ /* 0x000fe2000bf05270 */
[----:B-1----:R-:W-:Y:S02]  /*4050*/  SEL R0, RZ, 0x1, P0 ;  /* 0x00000001ff007807 */ /* 0x002fe40000000000 */
[----:B------:R-:W-:Y:S01]  /*4060*/  SEL R8, R8, RZ, P0 ;  /* 0x000000ff08087207 */ /* 0x000fe20000000000 */
[----:B------:R-:W-:Y:S01]  /*4070*/  USEL UR5, URZ, 0x1, UP0 ;  /* 0x00000001ff057887 */ /* 0x000fe20008000000 */
[----:B------:R-:W-:Y:S01]  /*4080*/  LOP3.LUT R3, R3, R0, RZ, 0x3c, !PT ;  /* 0x0000000003037212 */ /* 0x000fe200078e3cff */
[----:B------:R-:W-:-:S04]  /*4090*/  USEL UR32, UR4, URZ, UP0 ;  /* 0x000000ff04207287 */ /* 0x000fc80008000000 */
[----:B------:R-:W-:Y:S01]  /*40a0*/  LOP3.LUT R9, R9, UR5, RZ, 0x3c, !PT ;  /* 0x0000000509097c12 */ /* 0x000fe2000f8e3cff */
[----:B------:R-:W-:Y:S07]  /*40b0*/  @P1 BRA `(.L_x_78) ;  /* 0xfffffff800881947 */ /* 0x000fee000383ffff */
[----:B------:R-:W1:Y:S01]  /*40c0*/  S2UR UR8, SR_CgaCtaId ;  /* 0x00000000000879c3 */ /* 0x000e620000008800 */
[----:B------:R-:W-:Y:S01]  /*40d0*/  ELECT P0, URZ, PT ;  /* 0x0000000000ff782f */ /* 0x000fe20003800000 */
[----:B------:R-:W-:Y:S01]  /*40e0*/  HFMA2 R0, -RZ, RZ, 0, 5.9604644775390625e-08 ;  /* 0x00000001ff007431 */ /* 0x000fe200000001ff */
[----:B------:R-:W-:-:S05]  /*40f0*/  UMOV UR4, 0x40 ;  /* 0x0000004000047882 */ /* 0x000fca0000000000 */
[----:B------:R-:W-:Y:S01]  /*4100*/  UVIRTCOUNT.DEALLOC.SMPOOL 0x80 ;  /* 0x000000800000784c */ /* 0x000fe20000000000 */
[----:B------:R-:W-:Y:S02]  /*4110*/  UISETP.NE.AND UP1, UPT, UR47, URZ, UPT ;  /* 0x000000ff2f00728c */ /* 0x000fe4000bf25270 */
[----:B-1----:R-:W-:-:S09]  /*4120*/  ULEA UR8, UR8, UR4, 0x18 ;  /* 0x0000000408087291 */ /* 0x002fd2000f8ec0ff */
[----:B------:R1:W-:Y:S01]  /*4130*/  @P0 STS.U8 [UR8+0x1c], R0 ;  /* 0x00001c00ff000988 */ /* 0x0003e20008000008 */
[----:B------:R-:W-:Y:S05]  /*4140*/  BRA.U UP1, `(.L_x_79) ;  /* 0x0000000101a07547 */ /* 0x000fea000b800000 */
[----:B------:R-:W-:Y:S01]  /*4150*/  UIADD3 UR7, UPT, UPT, UR26, 0x110, URZ ;  /* 0x000001101a077890 */ /* 0x000fe2000fffe0ff */
[----:B------:R-:W-:-:S03]  /*4160*/  SHF.L.U32 R3, R9, 0x1f, RZ ;  /* 0x0000001f09037819 */ /* 0x000fc600000006ff */
[----:B------:R-:W-:-:S09]  /*4170*/  ULEA UR4, UR32, UR7, 0x3 ;  /* 0x0000000720047291 */ /* 0x000fd2000f8e18ff */
[----:B------:R-:W2:Y:S02]  /*4180*/  SYNCS.PHASECHK.TRANS64.TRYWAIT P0, [UR4], R3 ;  /* 0x00000003ff0075a7 */ /* 0x000ea40008001104 */
[----:B--2---:R-:W-:Y:S05]  /*4190*/  @!P0 BRA `(.L_x_80) ;  /* 0x0000006400e48947 */ /* 0x004fea0003800000 */
.L_x_178:
        /* <DEDUP_REMOVED lines=9> */
.L_x_180:
        /* <DEDUP_REMOVED lines=9> */
.L_x_182:
[----:B------:R-:W-:-:S04]  /*42c0*/  UIADD3 UR4, UPT, UPT, UR4, 0x1, URZ ;  /* 0x0000000104047890 */ /* 0x000fc8000fffe0ff */
[----:B------:R-:W-:-:S04]  /*42d0*/  UISETP.NE.AND UP0, UPT, UR4, 0x4, UPT ;  /* 0x000000040400788c */ /* 0x000fc8000bf05270 */
[----:B------:R-:W-:Y:S02]  /*42e0*/  USEL UR5, URZ, 0x1, UP0 ;  /* 0x00000001ff057887 */ /* 0x000fe40008000000 */
[----:B------:R-:W-:-:S04]  /*42f0*/  USEL UR4, UR4, URZ, UP0 ;  /* 0x000000ff04047287 */ /* 0x000fc80008000000 */
[----:B------:R-:W-:Y:S01]  /*4300*/  ULEA UR4, UR4, UR7, 0x3 ;  /* 0x0000000704047291 */ /* 0x000fe2000f8e18ff */
[----:B-1----:R-:W-:-:S04]  /*4310*/  LOP3.LUT R3, R2, UR5, RZ, 0x3c, !PT ;  /* 0x0000000502037c12 */ /* 0x002fc8000f8e3cff */
[----:B------:R-:W-:Y:S01]  /*4320*/  SHF.L.U32 R3, R3, 0x1f, RZ ;  /* 0x0000001f03037819 */ /* 0x000fe200000006ff */
[----:B------:R-:W-:-:S04]  /*4330*/  IMAD.U32 R0, RZ, RZ, UR4 ;  /* 0x00000004ff007e24 */ /* 0x000fc8000f8e00ff */
[----:B------:R1:W2:Y:S03]  /*4340*/  SYNCS.PHASECHK.TRANS64.TRYWAIT P0, [R0+URZ], R3 ;  /* 0x00000003000075a7 */ /* 0x0002a600080011ff */
[----:B--2---:R-:W-:Y:S05]  /*4350*/  @!P0 NANOSLEEP.SYNCS 0x989680 ;  /* 0x009896800000895d */ /* 0x004fea0003900000 */
[----:B------:R-:W2:Y:S02]  /*4360*/  @!P0 SYNCS.PHASECHK.TRANS64 P0, [R0+URZ], R3 ;  /* 0x00000003000085a7 */ /* 0x000ea400080010ff */
[----:B--2---:R-:W-:Y:S05]  /*4370*/  @P0 BRA `(.L_x_83) ;  /* 0x0000000000200947 */ /* 0x004fea0003800000 */
.L_x_84:
[----:B--2---:R2:W4:Y:S02]  /*4380*/  SYNCS.PHASECHK.TRANS64.TRYWAIT P0, [R0+URZ], R3 ;  /* 0x00000003000075a7 */ /* 0x00452400080011ff */
[----:B----4-:R-:W-:Y:S05]  /*4390*/  @!P0 NANOSLEEP.SYNCS 0x989680 ;  /* 0x009896800000895d */ /* 0x010fea0003900000 */
[----:B------:R-:W4:Y:S02]  /*43a0*/  @!P0 SYNCS.PHASECHK.TRANS64 P0, [R0+URZ], R3 ;  /* 0x00000003000085a7 */ /* 0x000f2400080010ff */
[----:B----4-:R-:W-:Y:S05]  /*43b0*/  @!P0 BRA `(.L_x_84) ;  /* 0xfffffffc00f08947 */ /* 0x010fea000383ffff */
[----:B------:R-:W-:Y:S05]  /*43c0*/  BRA `(.L_x_83) ;  /* 0x00000000000c7947 */ /* 0x000fea0003800000 */
.L_x_79:
[----:B------:R-:W-:-:S04]  /*43d0*/  UIADD3 UR4, UPT, UPT, UR26, 0x150, URZ ;  /* 0x000001501a047890 */ /* 0x000fc8000fffe0ff */
[----:B------:R-:W-:-:S09]  /*43e0*/  UPRMT UR4, UR46, 0x654, UR4 ;  /* 0x000006542e047896 */ /* 0x000fd20008000004 */
[----:B------:R-:W-:Y:S03]  /*43f0*/  SYNCS.ARRIVE.TRANS64.RED.A1T0 RZ, [UR4], RZ ;  /* 0x000000ffffff79a7 */ /* 0x000fe60008100404 */
.L_x_83:
[----:B-12---:R-:W-:Y:S01]  /*4400*/  SHF.L.U32 R3, RZ, 0x1f, RZ ;  /* 0x0000001fff037819 */ /* 0x006fe200000006ff */
[----:B------:R-:W-:Y:S01]  /*4410*/  UIADD3 UR4, UPT, UPT, UR26, 0x150, URZ ;  /* 0x000001501a047890 */ /* 0x000fe2000fffe0ff */
[----:B------:R-:W-:Y:S02]  /*4420*/  PLOP3.LUT P0, PT, PT, PT, UP1, 0x80, 0x8 ;  /* 0x000000000008781c */ /* 0x000fe40003f0f018 */
[----:B------:R-:W1:Y:S02]  /*4430*/  SYNCS.PHASECHK.TRANS64.TRYWAIT P1, [UR26+0x150], R3 ;  /* 0x00015003ff0075a7 */ /* 0x000e64000802111a */
[----:B-1----:R-:W-:Y:S09]  /*4440*/  @!P1 BRA `(.L_x_85) ;  /* 0x0000006400809947 */ /* 0x002ff20003800000 */
.L_x_184:
[----:B------:R-:W-:Y:S01]  /*4450*/  @!UP1 UPRMT UR4, UR46, 0x654, UR4 ;  /* 0x000006542e049896 */ /* 0x000fe20008000004 */
[----:B------:R-:W-:Y:S01]  /*4460*/  UMOV UR5, 0xffff ;  /* 0x0000ffff00057882 */ /* 0x000fe20000000000 */
[----:B------:R-:W-:-:S07]  /*4470*/  UMOV UR6, 0x1 ;  /* 0x0000000100067882 */ /* 0x000fce0000000000 */
[----:B------:R-:W-:Y:S01]  /*4480*/  @!P0 SYNCS.ARRIVE.TRANS64.RED.A1T0 RZ, [UR4], RZ ;  /* 0x000000ffffff89a7 */ /* 0x000fe20008100404 */
[----:B------:R-:W-:Y:S01]  /*4490*/  NOP ;  /* 0x0000000000007918 */ /* 0x000fe20000000000 */
[----:B-1----:R-:W1:Y:S01]  /*44a0*/  LDS R0, [UR8+0x14] ;  /* 0x00001408ff007984 */ /* 0x002e620008000800 */
[----:B------:R-:W-:-:S04]  /*44b0*/  ULOP3.LUT UR4, UR44, 0xffff, URZ, 0xc0, !UPT ;  /* 0x0000ffff2c047892 */ /* 0x000fc8000f8ec0ff */
[----:B------:R-:W-:-:S04]  /*44c0*/  USHF.R.U32.HI UR4, URZ, 0x5, UR4 ;  /* 0x00000005ff047899 */ /* 0x000fc80008011604 */
[----:B------:R-:W-:Y:S02]  /*44d0*/  USHF.L.U32 UR5, UR5, UR4, URZ ;  /* 0x0000000405057299 */ /* 0x000fe400080006ff */
[----:B------:R-:W-:-:S04]  /*44e0*/  USHF.L.U32 UR4, UR6, UR4, URZ ;  /* 0x0000000406047299 */ /* 0x000fc800080006ff */
[----:B-1----:R-:W-:-:S04]  /*44f0*/  LOP3.LUT R0, R0, UR5, RZ, 0xc0, !PT ;  /* 0x0000000500007c12 */ /* 0x002fc8000f8ec0ff */
[----:B------:R-:W-:-:S13]  /*4500*/  ISETP.NE.AND P0, PT, R0, UR5, PT ;  /* 0x0000000500007c0c */ /* 0x000fda000bf05270 */
[----:B------:R-:W-:Y:S05]  /*4510*/  @P0 BRA `(.L_x_86) ;  /* 0x0000000000580947 */ /* 0x000fea0003800000 */
[----:B------:R-:W1:Y:S02]  /*4520*/  LDS R0, [UR8+0x18] ;  /* 0x00001808ff007984 */ /* 0x000e640008000800 */
[----:B-1----:R-:W-:-:S04]  /*4530*/  LOP3.LUT R0, R0, UR4, RZ, 0xc0, !PT ;  /* 0x0000000400007c12 */ /* 0x002fc8000f8ec0ff */
[----:B------:R-:W-:-:S13]  /*4540*/  ISETP.NE.AND P0, PT, R0, UR4, PT ;  /* 0x0000000400007c0c */ /* 0x000fda000bf05270 */
[----:B------:R-:W-:Y:S05]  /*4550*/  @P0 BRA `(.L_x_87) ;  /* 0x00000000003c0947 */ /* 0x000fea0003800000 */
[----:B------:R-:W1:Y:S01]  /*4560*/  S2R R2, SR_LANEID ;  /* 0x0000000000027919 */ /* 0x000e620000000000 */
[----:B------:R-:W-:Y:S01]  /*4570*/  ULOP3.LUT UR5, URZ, UR5, URZ, 0x33, !UPT ;  /* 0x00000005ff057292 */ /* 0x000fe2000f8e33ff */
[----:B------:R-:W-:Y:S01]  /*4580*/  LOP3.LUT R4, RZ, UR4, RZ, 0x33, !PT ;  /* 0x00000004ff047c12 */ /* 0x000fe2000f8e33ff */
[----:B------:R-:W-:Y:S02]  /*4590*/  VOTEU.ANY UR4, UPT, PT ;  /* 0x0000000000047886 */ /* 0x000fe400038e0100 */
[----:B------:R-:W-:Y:S01]  /*45a0*/  UFLO.U32 UR4, UR4 ;  /* 0x00000004000472bd */ /* 0x000fe200080e0000 */
[----:B------:R-:W2:Y:S01]  /*45b0*/  REDUX UR6, R4 ;  /* 0x00000000040673c4 */ /* 0x000ea20000000000 */
[----:B------:R-:W-:-:S06]  /*45c0*/  IMAD.U32 R0, RZ, RZ, UR5 ;  /* 0x00000005ff007e24 */ /* 0x000fcc000f8e00ff */
[----:B------:R4:W-:Y:S01]  /*45d0*/  UTCATOMSWS.AND URZ, UR5 ;  /* 0x0000000500ff79e3 */ /* 0x0009e20008000000 */
[----:B------:R-:W3:Y:S01]  /*45e0*/  REDUX UR7, R0 ;  /* 0x00000000000773c4 */ /* 0x000ee20000000000 */
[----:B-1----:R-:W-:Y:S01]  /*45f0*/  ISETP.EQ.U32.AND P0, PT, R2, UR4, PT ;  /* 0x0000000402007c0c */ /* 0x002fe2000bf02070 */
[----:B--2---:R-:W-:Y:S01]  /*4600*/  IMAD.U32 R2, RZ, RZ, UR6 ;  /* 0x00000006ff027e24 */ /* 0x004fe2000f8e00ff */
[----:B---3--:R-:W-:-:S11]  /*4610*/  MOV R3, UR7 ;  /* 0x0000000700037c02 */ /* 0x008fd60008000f00 */
[----:B------:R4:W-:Y:S04]  /*4620*/  @P0 ATOMS.AND RZ, [UR8+0x14], R3 ;  /* 0x00001403ffff098c */ /* 0x0009e8000a800008 */
[----:B------:R4:W-:Y:S01]  /*4630*/  @P0 ATOMS.AND RZ, [UR8+0x18], R2 ;  /* 0x00001802ffff098c */ /* 0x0009e2000a800008 */
[----:B------:R-:W-:Y:S05]  /*4640*/  BRA `(.L_x_88) ;  /* 0x0000000000147947 */ /* 0x000fea0003800000 */
.L_x_87:
[----:B------:R-:W-:Y:S02]  /*4650*/  MOV R2, 0x4670 ;  /* 0x0000467000027802 */ /* 0x000fe40000000f00 */
[----:B---3-5:R-:W-:Y:S05]  /*4660*/  CALL.REL.NOINC `($__internal_0_$__cuda_sm10x_tcgen05_guardrail_trap_col_being_dealloced_not_returned_by_alloc) ;  /* 0x00000068005c7944 */ /* 0x028fea0003c00000 */
[----:B------:R-:W-:Y:S05]  /*4670*/  BRA `(.L_x_88) ;  /* 0x0000000000087947 */ /* 0x000fea0003800000 */
.L_x_86:
[----:B------:R-:W-:Y:S02]  /*4680*/  MOV R2, 0x46a0 ;  /* 0x000046a000027802 */ /* 0x000fe40000000f00 */
[----:B---3-5:R-:W-:Y:S05]  /*4690*/  CALL.REL.NOINC `($__internal_2_$__cuda_sm10x_tcgen05_guardrail_trap_unallocated_columns_being_dealloced) ;  /* 0x0000006800687944 */ /* 0x028fea0003c00000 */
.L_x_88:
[----:B------:R-:W-:Y:S01]  /*46a0*/  NOP ;  /* 0x0000000000007918 */ /* 0x000fe20000000000 */
[----:B----4-:R-:W-:Y:S05]  /*46b0*/  EXIT ;  /* 0x000000000000794d */ /* 0x010fea0003800000 */
.L_x_59:
[----:B------:R-:W-:-:S09]  /*46c0*/  UISETP.NE.OR UP0, UPT, UR22, 0x3, !UP4 ;  /* 0x000000031600788c */ /* 0x000fd2000e705670 */
[----:B------:R-:W-:Y:S05]  /*46d0*/  BRA.U UP0, `(.L_x_89) ;  /* 0x0000001100c07547 */ /* 0x000fea000b800000 */
[----:B------:R-:W2:Y:S01]  /*46e0*/  LDCU UR31, c[0x0][0x370] ;  /* 0x00006e00ff1f77ac */ /* 0x000ea20008000800 */
[----:B------:R-:W3:Y:S01]  /*46f0*/  LDC.64 R16, c[0x0][0x348] ;  /* 0x0000d200ff107b82 */ /* 0x000ee20000000a00 */
[----:B------:R-:W-:Y:S02]  /*4700*/  HFMA2 R13, -RZ, RZ, 0, 0 ;  /* 0x00000000ff0d7431 */ /* 0x000fe400000001ff */
[----:B------:R-:W-:Y:S01]  /*4710*/  IMAD.MOV.U32 R15, RZ, RZ, 0x1 ;  /* 0x00000001ff0f7424 */ /* 0x000fe200078e00ff */
[----:B------:R-:W2:Y:S01]  /*4720*/  LDCU.128 UR48, c[0x0][0xb10] ;  /* 0x00016200ff3077ac */ /* 0x000ea20008000c00 */
[----:B------:R-:W-:Y:S01]  /*4730*/  IMAD.MOV.U32 R14, RZ, RZ, RZ ;  /* 0x000000ffff0e7224 */ /* 0x000fe200078e00ff */
[----:B------:R-:W-:Y:S01]  /*4740*/  MOV R7, 0x1000 ;  /* 0x0000100000077802 */ /* 0x000fe20000000f00 */
[----:B------:R-:W4:Y:S01]  /*4750*/  LDCU UR30, c[0x0][0x374] ;  /* 0x00006e80ff1e77ac */ /* 0x000f220008000800 */
[----:B------:R-:W1:Y:S01]  /*4760*/  LDC.64 R2, c[0x0][0x888] ;  /* 0x00022200ff027b82 */ /* 0x000e620000000a00 */
[----:B------:R-:W4:Y:S01]  /*4770*/  LDCU UR15, c[0x0][0xb0c] ;  /* 0x00016180ff0f77ac */ /* 0x000f220008000800 */
[----:B------:R-:W3:Y:S06]  /*4780*/  LDCU UR54, c[0x0][0xb20] ;  /* 0x00016400ff3677ac */ /* 0x000eec0008000800 */
[----:B------:R-:W1:Y:S01]  /*4790*/  LDC.64 R4, c[0x0][0x890] ;  /* 0x00022400ff047b82 */ /* 0x000e620000000a00 */
[----:B------:R-:W3:Y:S01]  /*47a0*/  LDCU UR4, c[0x0][0xb30] ;  /* 0x00016600ff0477ac */ /* 0x000ee20008000800 */
[----:B------:R-:W-:Y:S01]  /*47b0*/  UMOV UR21, 0x400 ;  /* 0x0000040000157882 */ /* 0x000fe20000000000 */
[----:B--2---:R-:W-:-:S02]  /*47c0*/  UIMAD.WIDE.U32 UR6, UR31, UR48, URZ ;  /* 0x000000301f0672a5 */ /* 0x004fc4000f8e00ff */
[----:B----4-:R-:W-:Y:S02]  /*47d0*/  UIMAD.WIDE.U32 UR8, UR30, UR51, URZ ;  /* 0x000000331e0872a5 */ /* 0x010fe4000f8e00ff */
[----:B------:R-:W-:Y:S02]  /*47e0*/  ULEA UR21, UR58, UR21, 0x18 ;  /* 0x000000153a157291 */ /* 0x000fe4000f8ec0ff */
[----:B------:R-:W-:Y:S02]  /*47f0*/  UPLOP3.LUT UP2, UPT, UPT, UPT, UPT, 0x40, 0x4 ;  /* 0x000000000004789c */ /* 0x000fe40003f4e870 */
[----:B------:R-:W-:Y:S02]  /*4800*/  UIADD3 UR37, UPT, UPT, UR21, 0x98, URZ ;  /* 0x0000009815257890 */ /* 0x000fe4000fffe0ff */
[----:B------:R-:W-:Y:S02]  /*4810*/  UIADD3 UR41, UPT, UPT, UR21, 0x80, URZ ;  /* 0x0000008015297890 */ /* 0x000fe4000fffe0ff */
[----:B------:R-:W-:-:S02]  /*4820*/  UIADD3 UR33, UPT, UPT, UR21, 0x88, URZ ;  /* 0x0000008815217890 */ /* 0x000fc4000fffe0ff */
[----:B------:R-:W-:Y:S01]  /*4830*/  UIADD3 UR25, UPT, UPT, UR21, 0x90, URZ ;  /* 0x0000009015197890 */ /* 0x000fe2000fffe0ff */
[----:B------:R-:W-:Y:S01]  /*4840*/  UMOV UR6, UR7 ;  /* 0x0000000700067c82 */ /* 0x000fe20008000000 */
[----:B------:R-:W-:Y:S01]  /*4850*/  UMOV UR47, UR9 ;  /* 0x00000009002f7c82 */ /* 0x000fe20008000000 */
[----:B------:R-:W-:Y:S02]  /*4860*/  UISETP.GE.AND UP0, UPT, UR45, 0x1, UPT ;  /* 0x000000012d00788c */ /* 0x000fe4000bf06270 */
[----:B------:R-:W-:Y:S01]  /*4870*/  UISETP.NE.AND UP4, UPT, UR45, 0x1, UPT ;  /* 0x000000012d00788c */ /* 0x000fe2000bf85270 */
[----:B------:R-:W2:Y:S01]  /*4880*/  LDCU.64 UR22, c[0x0][0xb28] ;  /* 0x00016500ff1677ac */ /* 0x000ea20008000a00 */
[----:B------:R-:W-:Y:S02]  /*4890*/  UISETP.NE.AND UP6, UPT, UR15, 0x1, UPT ;  /* 0x000000010f00788c */ /* 0x000fe4000bfc5270 */
[----:B------:R-:W-:Y:S02]  /*48a0*/  UISETP.NE.AND UP5, UPT, UR50, 0x1, UPT ;  /* 0x000000013200788c */ /* 0x000fe4000bfa5270 */
[----:B------:R-:W-:-:S02]  /*48b0*/  UPRMT UR37, UR58, 0x654, UR37 ;  /* 0x000006543a257896 */ /* 0x000fc40008000025 */
[----:B------:R-:W-:Y:S02]  /*48c0*/  USHF.R.U32.HI UR52, URZ, UR49, UR6 ;  /* 0x00000031ff347299 */ /* 0x000fe40008011606 */
[----:B------:R-:W-:Y:S02]  /*48d0*/  UPRMT UR46, UR58, 0x654, UR41 ;  /* 0x000006543a2e7896 */ /* 0x000fe40008000029 */
[----:B------:R-:W-:Y:S02]  /*48e0*/  UPRMT UR39, UR58, 0x654, UR33 ;  /* 0x000006543a277896 */ /* 0x000fe40008000021 */
[----:B------:R-:W-:Y:S02]  /*48f0*/  UPRMT UR38, UR58, 0x654, UR25 ;  /* 0x000006543a267896 */ /* 0x000fe40008000019 */
[----:B---3--:R-:W-:Y:S02]  /*4900*/  USHF.R.U32.HI UR47, URZ, UR54, UR47 ;  /* 0x00000036ff2f7299 */ /* 0x008fe4000801162f */
[----:B------:R-:W-:-:S11]  /*4910*/  UISETP.NE.AND UP3, UPT, UR4, 0x1, UPT ;  /* 0x000000010400788c */ /* 0x000fd6000bf65270 */
.L_x_100:
[C---:B------:R-:W-:Y:S02]  /*4920*/  LEA R12, R14.reuse, UR21, 0x3 ;  /* 0x000000150e0c7c11 */ /* 0x040fe4000f8e18ff */
[----:B------:R-:W-:Y:S02]  /*4930*/  SHF.L.U32 R9, R13, 0x1f, RZ ;  /* 0x0000001f0d097819 */ /* 0x000fe400000006ff */
[----:B------:R-:W-:Y:S02]  /*4940*/  LEA R10, R14, UR21, 0x4 ;  /* 0x000000150e0a7c11 */ /* 0x000fe4000f8e20ff */
[----:B---3--:R-:W3:Y:S02]  /*4950*/  SYNCS.PHASECHK.TRANS64.TRYWAIT P0, [R12+URZ+0xd0], R9 ;  /* 0x0000d0090c0075a7 */ /* 0x008ee400080011ff */
[----:B---3--:R-:W-:Y:S05]  /*4960*/  @!P0 BRA `(.L_x_90) ;  /* 0x0000006000508947 */ /* 0x008fea0003800000 */
.L_x_185:
[----:B---3--:R-:W3:Y:S01]  /*4970*/  LDS.128 R8, [R10+0x160] ;  /* 0x000160000a087984 */ /* 0x008ee20000000c00 */
[----:B------:R-:W-:Y:S01]  /*4980*/  UISETP.GE.AND UP0, UPT, UR45, 0x1, UPT ;  /* 0x000000012d00788c */ /* 0x000fe2000bf06270 */
[----:B------:R-:W-:Y:S01]  /*4990*/  @!PT LDS RZ, [RZ] ;  /* 0x00000000fffff984 */ /* 0x000fe20000000800 */
[----:B------:R-:W-:Y:S01]  /*49a0*/  @!PT LDS RZ, [RZ] ;  /* 0x00000000fffff984 */ /* 0x000fe20000000800 */
[----:B------:R-:W-:Y:S01]  /*49b0*/  @!PT LDS RZ, [RZ] ;  /* 0x00000000fffff984 */ /* 0x000fe20000000800 */
[----:B------:R-:W-:Y:S01]  /*49c0*/  @!PT LDS RZ, [RZ] ;  /* 0x00000000fffff984 */ /* 0x000fe20000000800 */
[----:B------:R4:W-:Y:S06]  /*49d0*/  MEMBAR.ALL.CTA ;  /* 0x0000000000007992 */ /* 0x0009ec0000008000 */
[----:B----4-:R-:W4:Y:S01]  /*49e0*/  FENCE.VIEW.ASYNC.S ;  /* 0x00000000000073c6 */ /* 0x010f220000000000 */
[----:B---3--:R-:W-:Y:S11]  /*49f0*/  LOP3.LUT P0, RZ, R10, 0x1, RZ, 0xc0, !PT ;  /* 0x000000010aff7812 */ /* 0x008ff6000780c0ff */
[----:B------:R-:W-:Y:S02]  /*4a00*/  @!UPT UIADD3 URZ, UPT, UPT, URZ, URZ, URZ ;  /* 0x000000fffffff290 */ /* 0x000fe4000fffe0ff */
[----:B----4-:R-:W-:Y:S01]  /*4a10*/  VOTEU.ANY UP1, P0 ;  /* 0x0000000000ff7886 */ /* 0x010fe20000020100 */
[----:B------:R-:W-:Y:S11]  /*4a20*/  PLOP3.LUT P0, PT, PT, PT, UP1, 0x80, 0x8 ;  /* 0x000000000008781c */ /* 0x000ff60003f0f018 */
[----:B------:R-:W-:Y:S02]  /*4a30*/  @!UPT UIADD3 URZ, UPT, UPT, URZ, URZ, URZ ;  /* 0x000000fffffff290 */ /* 0x000fe4000fffe0ff */
[----:B------:R-:W-:Y:S02]  /*4a40*/  @P0 SHF.R.U32.HI R0, RZ, 0x10, R9 ;  /* 0x00000010ff000819 */ /* 0x000fe40000011609 */
[----:B------:R-:W-:Y:S02]  /*4a50*/  @P0 MOV R6, R8 ;  /* 0x0000000800060202 */ /* 0x000fe40000000f00 */
[----:B------:R-:W-:Y:S01]  /*4a60*/  @P0 R2UR UR4, R0 ;  /* 0x00000000000402ca */ /* 0x000fe200000e0000 */
[----:B------:R-:W-:Y:S01]  /*4a70*/  VIADD R0, R12, 0xe0 ;  /* 0x000000e00c007836 */ /* 0x000fe20000000000 */
[----:B------:R-:W-:Y:S02]  /*4a80*/  @P0 LOP3.LUT R8, R9, 0xffff, RZ, 0xc0, !PT ;  /* 0x0000ffff09080812 */ /* 0x000fe400078ec0ff */
[----:B------:R-:W-:Y:S02]  /*4a90*/  @P0 R2UR UR6, R6 ;  /* 0x00000000060602ca */ /* 0x000fe400000e0000 */
[----:B------:R-:W-:Y:S02]  /*4aa0*/  PRMT R0, RZ, 0x654, R0 ;  /* 0x00000654ff007816 */ /* 0x000fe40000000000 */
[----:B------:R-:W-:Y:S02]  /*4ab0*/  @P0 R2UR UR5, R8 ;  /* 0x00000000080502ca */ /* 0x000fe400000e0000 */
[----:B------:R3:W-:Y:S03]  /*4ac0*/  SYNCS.ARRIVE.TRANS64.RED.A1T0 RZ, [R0+URZ], RZ ;  /* 0x000000ff00ff79a7 */ /* 0x0007e600081004ff */
[----:B------:R-:W-:Y:S04]  /*4ad0*/  @UP1 UMOV UR29, UR4 ;  /* 0x00000004001d1c82 */ /* 0x000fe80008000000 */
[----:B------:R-:W-:Y:S04]  /*4ae0*/  @UP1 UMOV UR14, UR6 ;  /* 0x00000006000e1c82 */ /* 0x000fe80008000000 */
[----:B------:R-:W-:Y:S01]  /*4af0*/  @UP1 UMOV UR13, UR5 ;  /* 0x00000005000d1c82 */ /* 0x000fe20008000000 */
[----:B------:R-:W-:Y:S05]  /*4b00*/  BRA.U !UP0, `(.L_x_91) ;  /* 0x0000000108a47547 */ /* 0x000fea000b800000 */
[----:B------:R-:W-:Y:S02]  /*4b10*/  UIMAD.WIDE.U32 UR16, UR13, UR51, URZ ;  /* 0x000000330d1072a5 */ /* 0x000fe4000f8e00ff */
[----:B------:R-:W-:Y:S02]  /*4b20*/  UIMAD.WIDE.U32 UR18, UR14, UR48, URZ ;  /* 0x000000300e1272a5 */ /* 0x000fe4000f8e00ff */
[----:B------:R-:W-:Y:S02]  /*4b30*/  USEL UR4, UR30, UR47, !UP5 ;  /* 0x0000002f1e047287 */ /* 0x000fe4000e800000 */
[----:B------:R-:W-:Y:S02]  /*4b40*/  USEL UR7, UR31, UR52, !UP6 ;  /* 0x000000341f077287 */ /* 0x000fe4000f000000 */
[----:B--2---:R-:W-:Y:S02]  /*4b50*/  UIMAD.WIDE.U32 UR8, UR4, UR22, URZ ;  /* 0x00000016040872a5 */ /* 0x004fe4000f8e00ff */
[----:B------:R-:W-:Y:S01]  /*4b60*/  UIMAD.WIDE.U32 UR10, UR7, UR22, URZ ;  /* 0x00000016070a72a5 */ /* 0x000fe2000f8e00ff */
[----:B------:R-:W-:Y:S02]  /*4b70*/  UMOV UR5, UR17 ;  /* 0x0000001100057c82 */ /* 0x000fe40008000000 */
[----:B------:R-:W-:Y:S03]  /*4b80*/  USHF.R.U32.HI UR6, URZ, UR54, UR5 ;  /* 0x00000036ff067299 */ /* 0x000fe60008011605 */
[----:B------:R-:W-:Y:S01]  /*4b90*/  UMOV UR5, UR19 ;  /* 0x0000001300057c82 */ /* 0x000fe20008000000 */
[----:B------:R-:W-:Y:S02]  /*4ba0*/  USEL UR6, UR13, UR6, !UP5 ;  /* 0x000000060d067287 */ /* 0x000fe4000e800000 */
[----:B------:R-:W-:Y:S03]  /*4bb0*/  USHF.R.U32.HI UR12, URZ, UR49, UR5 ;  /* 0x00000031ff0c7299 */ /* 0x000fe60008011605 */
[----:B------:R-:W-:Y:S02]  /*4bc0*/  UMOV UR5, UR9 ;  /* 0x0000000900057c82 */ /* 0x000fe40008000000 */
[----:B------:R-:W-:Y:S03]  /*4bd0*/  @UP4 USHF.R.U32.HI UR4, URZ, UR23, UR5 ;  /* 0x00000017ff044299 */ /* 0x000fe60008011605 */
[----:B------:R-:W-:Y:S01]  /*4be0*/  UMOV UR5, UR11 ;  /* 0x0000000b00057c82 */ /* 0x000fe20008000000 */
[----:B------:R-:W-:Y:S02]  /*4bf0*/  UIMAD UR4, UR45, UR4, URZ ;  /* 0x000000042d0472a4 */ /* 0x000fe4000f8e02ff */
[----:B------:R-:W-:Y:S02]  /*4c00*/  @UP4 USHF.R.U32.HI UR7, URZ, UR23, UR5 ;  /* 0x00000017ff074299 */ /* 0x000fe40008011605 */
[----:B------:R-:W-:Y:S02]  /*4c10*/  UIMAD.WIDE.U32 UR10, UR6, UR22, URZ ;  /* 0x00000016060a72a5 */ /* 0x000fe4000f8e00ff */
[----:B------:R-:W-:Y:S02]  /*4c20*/  USEL UR5, UR14, UR12, !UP6 ;  /* 0x0000000c0e057287 */ /* 0x000fe4000f000000 */
[----:B------:R-:W-:Y:S02]  /*4c30*/  UIMAD UR8, UR45, UR7, URZ ;  /* 0x000000072d0872a4 */ /* 0x000fe4000f8e02ff */
[----:B------:R-:W-:Y:S03]  /*4c40*/  UISETP.GE.AND UP0, UPT, UR6, UR4, UPT ;  /* 0x000000040600728c */ /* 0x000fe6000bf06270 */
[----:B------:R-:W-:Y:S01]  /*4c50*/  UMOV UR4, UR11 ;  /* 0x0000000b00047c82 */ /* 0x000fe20008000000 */
[----:B------:R-:W-:Y:S02]  /*4c60*/  UISETP.GE.OR UP0, UPT, UR5, UR8, UP0 ;  /* 0x000000080500728c */ /* 0x000fe40008706670 */
[----:B------:R-:W-:Y:S02]  /*4c70*/  USHF.R.U32.HI UR4, URZ, UR23, UR4 ;  /* 0x00000017ff047299 */ /* 0x000fe40008011604 */
[----:B------:R-:W-:Y:S02]  /*4c80*/  UIMAD.WIDE.U32 UR8, UR5, UR22, URZ ;  /* 0x00000016050872a5 */ /* 0x000fe4000f8e00ff */
[----:B------:R-:W-:Y:S04]  /*4c90*/  USEL UR10, UR6, UR4, !UP4 ;  /* 0x00000004060a7287 */ /* 0x000fe8000e000000 */
[----:B------:R-:W-:Y:S01]  /*4ca0*/  UIADD3 UR11, UPT, UPT, -UR10, URZ, URZ ;  /* 0x000000ff0a0b7290 */ /* 0x000fe2000fffe1ff */
[----:B------:R-:W-:Y:S02]  /*4cb0*/  @!UP0 UMOV UR4, UR9 ;  /* 0x0000000900048c82 */ /* 0x000fe40008000000 */
[----:B------:R-:W-:Y:S02]  /*4cc0*/  @!UP0 USHF.R.U32.HI UR4, URZ, UR23, UR4 ;  /* 0x00000017ff048299 */ /* 0x000fe40008011604 */
[----:B------:R-:W-:Y:S02]  /*4cd0*/  UIMAD UR8, UR45, UR11, UR6 ;  /* 0x0000000b2d0872a4 */ /* 0x000fe4000f8e0206 */
[----:B------:R-:W-:Y:S04]  /*4ce0*/  @!UP0 USEL UR4, UR5, UR4, !UP4 ;  /* 0x0000000405048287 */ /* 0x000fe8000e000000 */
[----:B------:R-:W-:Y:S02]  /*4cf0*/  @!UP0 UIMAD UR7, UR7, UR8, UR4 ;  /* 0x00000008070782a4 */ /* 0x000fe4000f8e0204 */
[----:B------:R-:W-:Y:S02]  /*4d00*/  @!UP0 UIADD3 UR9, UPT, UPT, UR10, -UR4, URZ ;  /* 0x800000040a098290 */ /* 0x000fe4000fffe0ff */
[----:B------:R-:W-:Y:S02]  /*4d10*/  UIADD3 UR8, UPT, UPT, -UR6, URZ, URZ ;  /* 0x000000ff06087290 */ /* 0x000fe4000fffe1ff */
[----:B------:R-:W-:Y:S02]  /*4d20*/  UIADD3 UR4, UPT, UPT, -UR5, URZ, URZ ;  /* 0x000000ff05047290 */ /* 0x000fe4000fffe1ff */
[----:B------:R-:W-:Y:S03]  /*4d30*/  @!UP0 UIMAD UR6, UR9, UR45, UR5 ;  /* 0x0000002d090682a4 */ /* 0x000fe6000f8e0205 */
[----:B------:R-:W-:Y:S01]  /*4d40*/  @!UP0 UMOV UR5, UR7 ;  /* 0x0000000700058c82 */ /* 0x000fe20008000000 */
[----:B------:R-:W-:Y:S02]  /*4d50*/  UIMAD UR7, UR15, UR4, UR14 ;  /* 0x000000040f0772a4 */ /* 0x000fe4000f8e020e */
[----:B------:R-:W-:Y:S02]  /*4d60*/  UIMAD UR4, UR50, UR8, UR13 ;  /* 0x00000008320472a4 */ /* 0x000fe4000f8e020d */
[----:B------:R-:W-:Y:S02]  /*4d70*/  UIMAD UR14, UR5, UR15, UR7 ;  /* 0x0000000f050e72a4 */ /* 0x000fe4000f8e0207 */
[----:B------:R-:W-:Y:S11]  /*4d80*/  UIMAD UR13, UR6, UR50, UR4 ;  /* 0x00000032060d72a4 */ /* 0x000ff6000f8e0204 */
[----:B------:R-:W-:Y:S01]  /*4d90*/  @!UPT UIADD3 URZ, UPT, UPT, URZ, URZ, URZ ;  /* 0x000000fffffff290 */ /* 0x000fe2000fffe0ff */
.L_x_91:
[----:B------:R-:W4:Y:S01]  /*4da0*/  @!UP3 LDCU.128 UR8, c[0x0][0xb10] ;  /* 0x00016200ff08b7ac */ /* 0x000f220008000c00 */
[C---:B-1----:R-:W-:Y:S02]  /*4db0*/  ISETP.NE.U32.AND P1, PT, R4.reuse, RZ, PT ;  /* 0x000000ff0400720c */ /* 0x042fe40003f25070 */
[----:B------:R-:W-:Y:S02]  /*4dc0*/  ISETP.NE.U32.AND P0, PT, R4, RZ, PT ;  /* 0x000000ff0400720c */ /* 0x000fe40003f05070 */
[C---:B------:R-:W-:Y:S02]  /*4dd0*/  ISETP.NE.AND.EX P1, PT, R5.reuse, RZ, PT, P1 ;  /* 0x000000ff0500720c */ /* 0x040fe40003f25310 */
[----:B------:R-:W-:Y:S01]  /*4de0*/  ISETP.NE.AND.EX P0, PT, R5, RZ, PT, P0 ;  /* 0x000000ff0500720c */ /* 0x000fe20003f05300 */
[----:B------:R-:W1:Y:S01]  /*4df0*/  @!UP3 LDCU UR5, c[0x0][0xb0c] ;  /* 0x00016180ff05b7ac */ /* 0x000e620008000800 */
[----:B------:R-:W-:Y:S01]  /*4e00*/  SHF.L.U32 R9, R15, 0x1f, RZ ;  /* 0x0000001f0f097819 */ /* 0x000fe200000006ff */
[----:B------:R-:W-:Y:S02]  /*4e10*/  USHF.L.U32 UR42, UR32, 0x8, URZ ;  /* 0x00000008202a7899 */ /* 0x000fe400080006ff */
[----:B------:R-:W-:Y:S02]  /*4e20*/  USHF.L.U32 UR43, UR20, 0x6, URZ ;  /* 0x00000006142b7899 */ /* 0x000fe400080006ff */
[----:B----4-:R-:W-:Y:S07]  /*4e30*/  UIMAD.WIDE.U32 UR6, UR14, UR8, URZ ;  /* 0x000000080e0672a5 */ /* 0x010fee000f8e00ff */
[----:B------:R-:W-:Y:S01]  /*4e40*/  @!UP3 UMOV UR4, UR7 ;  /* 0x000000070004bc82 */ /* 0x000fe20008000000 */
[----:B-1----:R-:W-:Y:S02]  /*4e50*/  @!UP3 UISETP.NE.AND UP0, UPT, UR5, 0x1, UPT ;  /* 0x000000010500b88c */ /* 0x002fe4000bf05270 */
[----:B------:R-:W-:Y:S02]  /*4e60*/  @!UP3 USHF.R.U32.HI UR4, URZ, UR9, UR4 ;  /* 0x00000009ff04b299 */ /* 0x000fe40008011604 */
[----:B------:R-:W-:Y:S02]  /*4e70*/  UIMAD.WIDE.U32 UR6, UR13, UR11, URZ ;  /* 0x0000000b0d0672a5 */ /* 0x000fe4000f8e00ff */
[----:B------:R-:W-:Y:S02]  /*4e80*/  @!UP3 USEL UR8, UR14, UR4, !UP0 ;  /* 0x000000040e08b287 */ /* 0x000fe4000c000000 */
[----:B------:R-:W-:Y:S03]  /*4e90*/  @!UP3 UISETP.NE.AND UP0, UPT, UR10, 0x1, UPT ;  /* 0x000000010a00b88c */ /* 0x000fe6000bf05270 */
[----:B------:R-:W-:Y:S02]  /*4ea0*/  @!UP3 UMOV UR6, UR7 ;  /* 0x000000070006bc82 */ /* 0x000fe40008000000 */
[----:B------:R-:W1:Y:S02]  /*4eb0*/  @!UP3 LDCU UR4, c[0x0][0xb20] ;  /* 0x00016400ff04b7ac */ /* 0x000e640008000800 */
[----:B-1----:R-:W-:Y:S04]  /*4ec0*/  @!UP3 USHF.R.U32.HI UR6, URZ, UR4, UR6 ;  /* 0x00000004ff06b299 */ /* 0x002fe80008011606 */
[----:B------:R-:W-:Y:S04]  /*4ed0*/  @!UP3 USEL UR6, UR13, UR6, !UP0 ;  /* 0x000000060d06b287 */ /* 0x000fe8000c000000 */
[----:B------:R-:W-:Y:S02]  /*4ee0*/  @!UP3 UIADD3 UR4, UPT, UPT, -UR8, UR6, URZ ;  /* 0x000000060804b290 */ /* 0x000fe4000fffe1ff */
[----:B------:R-:W-:Y:S02]  /*4ef0*/  @!UP3 UIADD3 UR6, UPT, UPT, UR8, -UR6, URZ ;  /* 0x800000060806b290 */ /* 0x000fe4000fffe0ff */
[----:B------:R-:W-:Y:S02]  /*4f00*/  @!UP3 UIMAD UR14, UR4, UR5, UR14 ;  /* 0x00000005040eb2a4 */ /* 0x000fe4000f8e020e */
[----:B------:R-:W-:Y:S01]  /*4f10*/  @!UP3 UIMAD UR13, UR6, UR10, UR13 ;  /* 0x0000000a060db2a4 */ /* 0x000fe2000f8e020d */
[----:B------:R-:W-:Y:S11]  /*4f20*/  BRA.U UP2, `(.L_x_92) ;  /* 0x0000000102107547 */ /* 0x000ff6000b800000 */
[----:B---3--:R-:W-:Y:S04]  /*4f30*/  MOV R0, UR53 ;  /* 0x0000003500007c02 */ /* 0x008fe80008000f00 */
[----:B------:R-:W-:Y:S04]  /*4f40*/  SHF.L.U32 R11, R0, 0x1f, RZ ;  /* 0x0000001f000b7819 */ /* 0x000fe800000006ff */
[----:B------:R-:W1:Y:S02]  /*4f50*/  SYNCS.PHASECHK.TRANS64.TRYWAIT P2, [UR21+0xc8], R11 ;  /* 0x0000c80bff0075a7 */ /* 0x000e640008041115 */
[----:B-1----:R-:W-:Y:S05]  /*4f60*/  @!P2 BRA `(.L_x_93) ;  /* 0x0000005800e4a947 */ /* 0x002fea0003800000 */
.L_x_92:
[----:B------:R-:W-:Y:S05]  /*4f70*/  @!P1 BRA `(.L_x_94) ;  /* 0x0000000000309947 */ /* 0x000fea0003800000 */
[----:B------:R-:W-:Y:S01]  /*4f80*/  ISETP.NE.U32.AND P1, PT, R2, RZ, PT ;  /* 0x000000ff0200720c */ /* 0x000fe20003f25070 */
[----:B------:R-:W4:Y:S01]  /*4f90*/  LDCU.64 UR4, c[0x0][0x358] ;  /* 0x00006b00ff0477ac */ /* 0x000f220008000a00 */
[----:B------:R-:W-:Y:S02]  /*4fa0*/  IMAD.MOV.U32 R90, RZ, RZ, 0x1 ;  /* 0x00000001ff5a7424 */ /* 0x000fe400078e00ff */
[----:B------:R-:W-:Y:S11]  /*4fb0*/  ISETP.NE.AND.EX P1, PT, R3, RZ, PT, P1 ;  /* 0x000000ff0300720c */ /* 0x000ff60003f25310 */
[----:B------:R-:W-:Y:S02]  /*4fc0*/  @!UPT UIADD3 URZ, UPT, UPT, URZ, URZ, URZ ;  /* 0x000000fffffff290 */ /* 0x000fe4000fffe0ff */
[----:B-1----:R-:W1:Y:S01]  /*4fd0*/  @P1 LDC.64 R10, c[0x0][0x888] ;  /* 0x00022200ff0a1b82 */ /* 0x002e620000000a00 */
[----:B---3--:R-:W-:Y:S04]  /*4fe0*/  @P1 IMAD R0, R4, UR36, RZ ;  /* 0x0000002404001c24 */ /* 0x008fe8000f8e02ff */
[----:B-1----:R-:W-:Y:S04]  /*4ff0*/  @P1 IMAD.WIDE R10, R0, 0x4, R10 ;  /* 0x00000004000a1825 */ /* 0x002fe800078e020a */
[----:B------:R-:W-:Y:S01]  /*5000*/  HFMA2 R0, -RZ, RZ, 0, 5.9604644775390625e-08 ;  /* 0x00000001ff007431 */ /* 0x000fe200000001ff */
[----:B----45:R4:W5:Y:S04]  /*5010*/  @P1 LDG.E R41, desc[UR4][R10.64] ;  /* 0x000000040a291981 */ /* 0x030968000c1e1900 */
[----:B------:R-:W-:Y:S01]  /*5020*/  @!P1 PRMT R90, R0, 0x7610, R90 ;  /* 0x00007610005a9816 */ /* 0x000fe2000000005a */
[----:B----4-:R-:W1:Y:S06]  /*5030*/  @!P1 LDC R41, c[0x0][0x880] ;  /* 0x00022000ff299b82 */ /* 0x010e6c0000000800 */
.L_x_94:
[----:B-1---5:R-:W-:Y:S01]  /*5040*/  @!P0 FSETP.EQ.AND P1, PT, R41, RZ, PT ;  /* 0x000000ff2900820b */ /* 0x022fe20003f22000 */
[----:B------:R-:W-:Y:S01]  /*5050*/  @!UPT UIADD3 URZ, UPT, UPT, URZ, URZ, URZ ;  /* 0x000000fffffff290 */ /* 0x000fe2000fffe0ff */
[----:B------:R-:W-:Y:S11]  /*5060*/  @!P0 BRA `(.L_x_95) ;  /* 0x0000000000188947 */ /* 0x000ff60003800000 */
[----:B------:R-:W-:Y:S02]  /*5070*/  LOP3.LUT P0, RZ, R90, 0xff, RZ, 0xc0, !PT ;  /* 0x000000ff5aff7812 */ /* 0x000fe4000780c0ff */
[----:B------:R-:W-:Y:S04]  /*5080*/  ISETP.NE.U32.AND P1, PT, R2, RZ, PT ;  /* 0x000000ff0200720c */ /* 0x000fe80003f25070 */
[----:B------:R-:W-:Y:S04]  /*5090*/  ISETP.NE.AND.EX P1, PT, R3, RZ, PT, P1 ;  /* 0x000000ff0300720c */ /* 0x000fe80003f25310 */
[----:B------:R-:W-:Y:S03]  /*50a0*/  PLOP3.LUT P1, PT, P1, PT, PT, 0x8, 0x80 ;  /* 0x000000000080781c */ /* 0x000fe60000f2e170 */
[----:B------:R-:W-:Y:S11]  /*50b0*/  @P0 FSETP.EQ.AND P1, PT, R41, RZ, PT ;  /* 0x000000ff2900020b */ /* 0x000ff60003f22000 */
[----:B------:R-:W-:Y:S02]  /*50c0*/  @!UPT UIADD3 URZ, UPT, UPT, URZ, URZ, URZ ;  /* 0x000000fffffff290 */ /* 0x000fe4000fffe0ff */
.L_x_95:
[----:B------:R-:W1:Y:S01]  /*50d0*/  SYNCS.PHASECHK.TRANS64.TRYWAIT P2, [UR21+0xa0], R9 ;  /* 0x0000a009ff0075a7 */ /* 0x000e620008041115 */
[----:B------:R-:W-:Y:S04]  /*50e0*/  ELECT P0, URZ, PT ;  /* 0x0000000000ff782f */ /* 0x000fe80003800000 */
[----:B------:R-:W-:Y:S11]  /*50f0*/  PLOP3.LUT P1, PT, P1, P0, PT, 0xf2, 0x2f ;  /* 0x00000000002f781c */ /* 0x000ff60000f21e72 */
[----:B------:R-:W-:Y:S02]  /*5100*/  @!UPT UIADD3 URZ, UPT, UPT, URZ, URZ, URZ ;  /* 0x000000fffffff290 */ /* 0x000fe4000fffe0ff */
[----:B------:R-:W-:Y:S05]  /*5110*/  @!P1 IADD3 R8, P0, PT, R16, 0x580, RZ ;  /* 0x0000058010089810 */ /* 0x000fea0007f1e0ff */
[----:B------:R-:W-:Y:S01]  /*5120*/  @!P1 IMAD.X R6, RZ, RZ, R17, P0 ;  /* 0x000000ffff069224 */ /* 0x000fe200000e0611 */
[----:B-1----:R-:W-:Y:S07]  /*5130*/  @!P2 BRA `(.L_x_96) ;  /* 0x000000580088a947 */ /* 0x002fee0003800000 */
.L_x_188:
[----:B------:R-:W-:Y:S01]  /*5140*/  @!P1 R2UR UR5, R8 ;  /* 0x00000000080592ca */ /* 0x000fe200000e0000 */
[----:B------:R-:W-:Y:S01]  /*5150*/  VOTEU.ALL UP0, P1 ;  /* 0x0000000000ff7886 */ /* 0x000fe20000800000 */
[----:B------:R-:W-:Y:S01]  /*5160*/  @!P1 R2UR UR4, R6 ;  /* 0x00000000060492ca */ /* 0x000fe200000e0000 */
[----:B------:R-:W-:Y:S01]  /*5170*/  UMOV UR6, 0x0 ;  /* 0x0000000000067882 */ /* 0x000fe20000000000 */
[----:B------:R-:W-:Y:S01]  /*5180*/  UMOV UR7, 0x10000000 ;  /* 0x1000000000077882 */ /* 0x000fe20000000000 */
[----:B------:R-:W-:Y:S01]  /*5190*/  UMOV UR44, UR36 ;  /* 0x00000024002c7c82 */ /* 0x000fe20008000000 */
[----:B------:R-:W-:Y:S01]  /*51a0*/  @!UP0 UIADD3 UR40, UPT, UPT, UR21, 0x200, URZ ;  /* 0x0000020015288890 */ /* 0x000fe2000fffe0ff */
[----:B-1-3--:R-:W-:Y:S01]  /*51b0*/  @!P1 IMAD.MOV.U32 R0, RZ, RZ, 0x1000 ;  /* 0x00001000ff009424 */ /* 0x00afe200078e00ff */
[----:B------:R-:W-:Y:S01]  /*51c0*/  @!UP0 UIADD3 UR10, UPT, UPT, UR42, 0x80, URZ ;  /* 0x000000802a0a8890 */ /* 0x000fe2000fffe0ff */
[----:B------:R-:W-:Y:S01]  /*51d0*/  @!P1 IADD3 R8, P0, PT, R16, 0x580, RZ ;  /* 0x0000058010089810 */ /* 0x000fe20007f1e0ff */
[----:B------:R-:W-:Y:S01]  /*51e0*/  @!UP0 UIADD3 UR8, UPT, UPT, UR21, 0xa00, URZ ;  /* 0x00000a0015088890 */ /* 0x000fe2000fffe0ff */
[----:B------:R-:W-:Y:S02]  /*51f0*/  VOTEU.ALL UP0, P1 ;  /* 0x0000000000ff7886 */ /* 0x000fe40000800000 */
[----:B------:R-:W-:Y:S01]  /*5200*/  IMAD.U32 R10, RZ, RZ, UR5 ;  /* 0x00000005ff0a7e24 */ /* 0x000fe2000f8e00ff */
[----:B------:R-:W-:Y:S01]  /*5210*/  UMOV UR9, UR41 ;  /* 0x0000002900097c82 */ /* 0x000fe20008000000 */
[----:B------:R-:W-:Y:S01]  /*5220*/  IMAD.U32 R11, RZ, RZ, UR4 ;  /* 0x00000004ff0b7e24 */ /* 0x000fe2000f8e00ff */
[----:B------:R-:W-:Y:S01]  /*5230*/  UMOV UR11, UR43 ;  /* 0x0000002b000b7c82 */ /* 0x000fe20008000000 */
[----:B------:R-:W-:Y:S01]  /*5240*/  UMOV UR12, UR36 ;  /* 0x00000024000c7c82 */ /* 0x000fe20008000000 */
[----:B------:R-:W-:Y:S01]  /*5250*/  @!P1 R2UR UR4, R10 ;  /* 0x000000000a0492ca */ /* 0x000fe200000e0000 */
[----:B------:R-:W-:Y:S01]  /*5260*/  @!P1 IMAD.X R6, RZ, RZ, R17, P0 ;  /* 0x000000ffff069224 */ /* 0x000fe200000e0611 */
[----:B------:R-:W-:Y:S11]  /*5270*/  @!P1 R2UR UR5, R11 ;  /* 0x000000000b0592ca */ /* 0x000ff600000e0000 */
[----:B------:R-:W-:Y:S02]  /*5280*/  @!UPT UIADD3 URZ, UPT, UPT, URZ, URZ, URZ ;  /* 0x000000fffffff290 */ /* 0x000fe4000fffe0ff */
[----:B------:R1:W-:Y:S01]  /*5290*/  @!UP0 UTMALDG.3D [UR40], [UR4], desc[UR6] ;  /* 0x00000628040085b4 */ /* 0x0003e20008011000 */
[----:B------:R-:W-:Y:S05]  /*52a0*/  VOTEU.ALL UP0, P1 ;  /* 0x0000000000ff7886 */ /* 0x000fea0000800000 */
[----:B------:R1:W-:Y:S01]  /*52b0*/  @!UP0 UTMALDG.3D [UR8], [UR4], desc[UR6] ;  /* 0x00000608040085b4 */ /* 0x0003e20008011000 */
[----:B------:R1:W-:Y:S01]  /*52c0*/  @!P1 SYNCS.ARRIVE.TRANS64.RED.A0TR RZ, [UR21+0x80], R0 ;  /* 0x00008000ffff99a7 */ /* 0x0003e20008300415 */
[----:B------:R-:W-:Y:S01]  /*52d0*/  SYNCS.ARRIVE.TRANS64.RED.A1T0 RZ, [UR46], RZ ;  /* 0x000000ffffff79a7 */ /* 0x000fe2000810042e */
[----:B------:R-:W3:Y:S02]  /*52e0*/  SYNCS.PHASECHK.TRANS64.TRYWAIT P2, [UR21+0xa8], R9 ;  /* 0x0000a809ff0075a7 */ /* 0x000ee40008041115 */
[----:B-1-3--:R-:W-:Y:S05]  /*52f0*/  @!P2 BRA `(.L_x_97) ;  /* 0x000000580030a947 */ /* 0x00afea0003800000 */
.L_x_190:
[----:B------:R-:W-:Y:S01]  /*5300*/  @!P1 R2UR UR5, R8 ;  /* 0x00000000080592ca */ /* 0x000fe200000e0000 */
[----:B------:R-:W-:Y:S01]  /*5310*/  VOTEU.ALL UP0, P1 ;  /* 0x0000000000ff7886 */ /* 0x000fe20000800000 */
[----:B------:R-:W-:Y:S01]  /*5320*/  @!P1 R2UR UR4, R6 ;  /* 0x00000000060492ca */ /* 0x000fe200000e0000 */
[----:B------:R-:W-:Y:S01]  /*5330*/  UMOV UR6, 0x0 ;  /* 0x0000000000067882 */ /* 0x000fe20000000000 */
[----:B------:R-:W-:Y:S01]  /*5340*/  UMOV UR7, 0x10000000 ;  /* 0x1000000000077882 */ /* 0x000fe20000000000 */
[----:B------:R-:W-:Y:S01]  /*5350*/  UMOV UR35, UR43 ;  /* 0x0000002b00237c82 */ /* 0x000fe20008000000 */
[----:B------:R-:W-:Y:S01]  /*5360*/  @!UP0 UIADD3 UR34, UPT, UPT, UR42, 0x20, URZ ;  /* 0x000000202a228890 */ /* 0x000fe2000fffe0ff */
[----:B-1----:R-:W-:Y:S01]  /*5370*/  @!P1 IMAD.MOV.U32 R0, RZ, RZ, 0x1000 ;  /* 0x00001000ff009424 */ /* 0x002fe200078e00ff */
[----:B------:R-:W-:Y:S01]  /*5380*/  @!UP0 UIADD3 UR32, UPT, UPT, UR21, 0x1200, URZ ;  /* 0x0000120015208890 */ /* 0x000fe2000fffe0ff */
[----:B------:R-:W-:Y:S01]  /*5390*/  @!P1 IADD3 R8, P0, PT, R16, 0x580, RZ ;  /* 0x0000058010089810 */ /* 0x000fe20007f1e0ff */
[----:B------:R-:W-:Y:S02]  /*53a0*/  @!UP0 UIADD3 UR10, UPT, UPT, UR42, 0xa0, URZ ;  /* 0x000000a02a0a8890 */ /* 0x000fe4000fffe0ff */
[----:B------:R-:W-:Y:S01]  /*53b0*/  @!UP0 UIADD3 UR8, UPT, UPT, UR21, 0x1a00, URZ ;  /* 0x00001a0015088890 */ /* 0x000fe2000fffe0ff */
[----:B------:R-:W-:Y:S01]  /*53c0*/  IMAD.U32 R10, RZ, RZ, UR5 ;  /* 0x00000005ff0a7e24 */ /* 0x000fe2000f8e00ff */
[----:B------:R-:W-:Y:S01]  /*53d0*/  VOTEU.ALL UP0, P1 ;  /* 0x0000000000ff7886 */ /* 0x000fe20000800000 */
[----:B------:R-:W-:Y:S01]  /*53e0*/  IMAD.U32 R11, RZ, RZ, UR4 ;  /* 0x00000004ff0b7e24 */ /* 0x000fe2000f8e00ff */
[----:B------:R-:W-:Y:S01]  /*53f0*/  UMOV UR9, UR33 ;  /* 0x0000002100097c82 */ /* 0x000fe20008000000 */
[----:B------:R-:W-:Y:S01]  /*5400*/  UMOV UR11, UR43 ;  /* 0x0000002b000b7c82 */ /* 0x000fe20008000000 */
[----:B------:R-:W-:Y:S01]  /*5410*/  @!P1 R2UR UR4, R10 ;  /* 0x000000000a0492ca */ /* 0x000fe200000e0000 */
[----:B------:R-:W-:Y:S01]  /*5420*/  UMOV UR12, UR36 ;  /* 0x00000024000c7c82 */ /* 0x000fe20008000000 */
[----:B------:R-:W-:Y:S01]  /*5430*/  @!P1 R2UR UR5, R11 ;  /* 0x000000000b0592ca */ /* 0x000fe200000e0000 */
[----:B------:R-:W-:Y:S11]  /*5440*/  @!P1 IMAD.X R6, RZ, RZ, R17, P0 ;  /* 0x000000ffff069224 */ /* 0x000ff600000e0611 */
[----:B------:R-:W-:Y:S01]  /*5450*/  @!UPT UIADD3 URZ, UPT, UPT, URZ, URZ, URZ ;  /* 0x000000fffffff290 */ /* 0x000fe2000fffe0ff */
[----:B------:R1:W-:Y:S01]  /*5460*/  @!UP0 UTMALDG.3D [UR32], [UR4], desc[UR6] ;  /* 0x00000620040085b4 */ /* 0x0003e20008011000 */
[----:B------:R-:W-:Y:S05]  /*5470*/  VOTEU.ALL UP0, P1 ;  /* 0x0000000000ff7886 */ /* 0x000fea0000800000 */
[----:B------:R1:W-:Y:S01]  /*5480*/  @!UP0 UTMALDG.3D [UR8], [UR4], desc[UR6] ;  /* 0x00000608040085b4 */ /* 0x0003e20008011000 */
[----:B------:R1:W-:Y:S01]  /*5490*/  @!P1 SYNCS.ARRIVE.TRANS64.RED.A0TR RZ, [UR21+0x88], R0 ;  /* 0x00008800ffff99a7 */ /* 0x0003e20008300415 */
[----:B------:R-:W-:Y:S01]  /*54a0*/  SYNCS.ARRIVE.TRANS64.RED.A1T0 RZ, [UR39], RZ ;  /* 0x000000ffffff79a7 */ /* 0x000fe20008100427 */
[----:B------:R-:W3:Y:S02]  /*54b0*/  SYNCS.PHASECHK.TRANS64.TRYWAIT P2, [UR21+0xb0], R9 ;  /* 0x0000b009ff0075a7 */ /* 0x000ee40008041115 */
[----:B-1-3--:R-:W-:Y:S05]  /*54c0*/  @!P2 BRA `(.L_x_98) ;  /* 0x0000005400d4a947 */ /* 0x00afea0003800000 */
.L_x_192:
        /* <DEDUP_REMOVED lines=9> */
[----:B------:R-:W-:Y:S01]  /*5560*/  VIADD R14, R14, 0x1 ;  /* 0x000000010e0e7836 */ /* 0x000fe20000000000 */
        /* <DEDUP_REMOVED lines=10> */
[----:B------:R-:W-:Y:S11]  /*5610*/  UMOV UR12, UR36 ;  /* 0x00000024000c7c82 */ /* 0x000ff60008000000 */
        /* <DEDUP_REMOVED lines=8> */
.L_x_194:
[----:B------:R-:W-:Y:S01]  /*56a0*/  UIADD3 UR32, UPT, UPT, UR13, UR59, URZ ;  /* 0x0000003b0d207290 */ /* 0x000fe2000fffe0ff */
[----:B------:R-:W-:Y:S01]  /*56b0*/  @!P1 IADD3 R6, P0, PT, R16, 0x580, RZ ;  /* 0x0000058010069810 */ /* 0x000fe20007f1e0ff */
[----:B------:R-:W-:Y:S01]  /*56c0*/  UPLOP3.LUT UP2, UPT, UPT, UPT, UPT, 0x80, 0x8 ;  /* 0x000000000008789c */ /* 0x000fe20003f4f070 */
[----:B------:R-:W-:Y:S01]  /*56d0*/  LOP3.LUT R15, R15, 0x1, RZ, 0x3c, !PT ;  /* 0x000000010f0f7812 */ /* 0x000fe200078e3cff */
[----:B------:R-:W-:Y:S01]  /*56e0*/  VOTEU.ALL UP0, P1 ;  /* 0x0000000000ff7886 */ /* 0x000fe20000800000 */
[----:B------:R-:W-:Y:S01]  /*56f0*/  @!P1 R2UR UR5, R6 ;  /* 0x00000000060592ca */ /* 0x000fe200000e0000 */
[----:B-1----:R-:W-:Y:S01]  /*5700*/  @!P1 IMAD.X R0, RZ, RZ, R17, P0 ;  /* 0x000000ffff009224 */ /* 0x002fe200000e0611 */
[----:B------:R-:W-:Y:S01]  /*5710*/  UMOV UR6, 0x0 ;  /* 0x0000000000067882 */ /* 0x000fe20000000000 */
[----:B------:R-:W-:Y:S01]  /*5720*/  UMOV UR7, 0x10000000 ;  /* 0x1000000000077882 */ /* 0x000fe20000000000 */
[----:B------:R-:W-:Y:S01]  /*5730*/  @!UP0 UIADD3 UR18, UPT, UPT, UR42, 0x60, URZ ;  /* 0x000000602a128890 */ /* 0x000fe2000fffe0ff */
[----:B------:R-:W-:Y:S01]  /*5740*/  ISETP.NE.AND P0, PT, R14, 0x2, PT ;  /* 0x000000020e00780c */ /* 0x000fe20003f05270 */
[----:B------:R-:W-:Y:S01]  /*5750*/  @!UP0 UIADD3 UR16, UPT, UPT, UR21, 0x3200, URZ ;  /* 0x0000320015108890 */ /* 0x000fe2000fffe0ff */
[----:B------:R-:W-:Y:S01]  /*5760*/  @!P1 R2UR UR4, R0 ;  /* 0x00000000000492ca */ /* 0x000fe200000e0000 */
[----:B------:R-:W-:Y:S01]  /*5770*/  @!UP0 UIADD3 UR17, UPT, UPT, UR21, 0x98, URZ ;  /* 0x0000009815118890 */ /* 0x000fe2000fffe0ff */
[----:B------:R-:W-:Y:S01]  /*5780*/  SEL R0, RZ, 0x1, P0 ;  /* 0x00000001ff007807 */ /* 0x000fe20000000000 */
[----:B------:R-:W-:Y:S01]  /*5790*/  @!UP0 UIADD3 UR10, UPT, UPT, UR42, 0xe0, URZ ;  /* 0x000000e02a0a8890 */ /* 0x000fe2000fffe0ff */
[----:B------:R-:W-:Y:S01]  /*57a0*/  SEL R14, R14, RZ, P0 ;  /* 0x000000ff0e0e7207 */ /* 0x000fe20000000000 */
[----:B------:R-:W-:Y:S01]  /*57b0*/  @!UP0 UIADD3 UR8, UPT, UPT, UR21, 0x3a00, URZ ;  /* 0x00003a0015088890 */ /* 0x000fe2000fffe0ff */
[----:B------:R-:W-:Y:S01]  /*57c0*/  IMAD.U32 R8, RZ, RZ, UR5 ;  /* 0x00000005ff087e24 */ /* 0x000fe2000f8e00ff */
[----:B------:R-:W-:Y:S01]  /*57d0*/  VOTEU.ALL UP0, P1 ;  /* 0x0000000000ff7886 */ /* 0x000fe20000800000 */
[----:B------:R-:W-:Y:S01]  /*57e0*/  UMOV UR19, UR43 ;  /* 0x0000002b00137c82 */ /* 0x000fe20008000000 */
[----:B------:R-:W-:Y:S01]  /*57f0*/  UMOV UR20, UR36 ;  /* 0x0000002400147c82 */ /* 0x000fe20008000000 */
[----:B------:R-:W-:Y:S01]  /*5800*/  UMOV UR11, UR43 ;  /* 0x0000002b000b7c82 */ /* 0x000fe20008000000 */
[----:B------:R-:W-:Y:S01]  /*5810*/  UMOV UR12, UR36 ;  /* 0x00000024000c7c82 */ /* 0x000fe20008000000 */
[----:B------:R-:W-:Y:S01]  /*5820*/  UMOV UR9, UR17 ;  /* 0x0000001100097c82 */ /* 0x000fe20008000000 */
[----:B------:R-:W-:Y:S01]  /*5830*/  IMAD.U32 R9, RZ, RZ, UR4 ;  /* 0x00000004ff097e24 */ /* 0x000fe2000f8e00ff */
[----:B------:R-:W-:Y:S01]  /*5840*/  @!P1 R2UR UR4, R8 ;  /* 0x00000000080492ca */ /* 0x000fe200000e0000 */
[----:B------:R-:W-:Y:S01]  /*5850*/  UMOV UR36, UR29 ;  /* 0x0000001d00247c82 */ /* 0x000fe20008000000 */
[----:B------:R-:W-:Y:S02]  /*5860*/  LOP3.LUT R13, R13, R0, RZ, 0x3c, !PT ;  /* 0x000000000d0d7212 */ /* 0x000fe400078e3cff */
[----:B------:R-:W-:Y:S11]  /*5870*/  @!P1 R2UR UR5, R9 ;  /* 0x00000000090592ca */ /* 0x000ff600000e0000 */
[----:B------:R-:W-:Y:S02]  /*5880*/  @!UPT UIADD3 URZ, UPT, UPT, URZ, URZ, URZ ;  /* 0x000000fffffff290 */ /* 0x000fe4000fffe0ff */
[----:B------:R1:W-:Y:S01]  /*5890*/  @!UP0 UTMALDG.3D [UR16], [UR4], desc[UR6] ;  /* 0x00000610040085b4 */ /* 0x0003e20008011000 */
[----:B------:R-:W-:Y:S05]  /*58a0*/  VOTEU.ALL UP0, P1 ;  /* 0x0000000000ff7886 */ /* 0x000fea0000800000 */
[----:B------:R3:W-:Y:S01]  /*58b0*/  @!UP0 UTMALDG.3D [UR8], [UR4], desc[UR6] ;  /* 0x00000608040085b4 */ /* 0x0007e20008011000 */
[----:B------:R3:W-:Y:S01]  /*58c0*/  @!P1 SYNCS.ARRIVE.TRANS64.RED.A0TR RZ, [UR21+0x98], R7 ;  /* 0x00009807ffff99a7 */ /* 0x0007e20008300415 */
[----:B------:R-:W-:Y:S01]  /*58d0*/  SYNCS.ARRIVE.TRANS64.RED.A1T0 RZ, [UR37], RZ ;  /* 0x000000ffffff79a7 */ /* 0x000fe20008100425 */
[----:B-1----:R-:W-:Y:S01]  /*58e0*/  UIADD3 UR20, UPT, UPT, UR14, UR62, URZ ;  /* 0x0000003e0e147290 */ /* 0x002fe2000fffe0ff */
[----:B------:R-:W-:Y:S11]  /*58f0*/  BRA.U UP1, `(.L_x_100) ;  /* 0xfffffff101087547 */ /* 0x000ff6000b83ffff */
[----:B------:R-:W-:-:S04]  /*5900*/  SHF.L.U32 R3, R15, 0x1f, RZ ;  /* 0x0000001f0f037819 */ /* 0x000fc800000006ff */
[----:B------:R-:W1:Y:S02]  /*5910*/  SYNCS.PHASECHK.TRANS64.TRYWAIT P0, [UR21+0xa0], R3 ;  /* 0x0000a003ff0075a7 */ /* 0x000e640008001115 */
[----:B-1----:R-:W-:Y:S05]  /*5920*/  @!P0 BRA `(.L_x_101) ;  /* 0x0000005000ec8947 */ /* 0x002fea0003800000 */
.L_x_196:
[----:B------:R-:W4:Y:S02]  /*5930*/  SYNCS.PHASECHK.TRANS64.TRYWAIT P0, [UR21+0xa8], R3 ;  /* 0x0000a803ff0075a7 */ /* 0x000f240008001115 */
[----:B----4-:R-:W-:Y:S05]  /*5940*/  @!P0 BRA `(.L_x_102) ;  /* 0x0000005000fc8947 */ /* 0x010fea0003800000 */
.L_x_198:
[----:B------:R-:W4:Y:S02]  /*5950*/  SYNCS.PHASECHK.TRANS64.TRYWAIT P0, [UR21+0xb0], R3 ;  /* 0x0000b003ff0075a7 */ /* 0x000f240008001115 */
[----:B----4-:R-:W-:Y:S05]  /*5960*/  @!P0 BRA `(.L_x_103) ;  /* 0x00000054000c8947 */ /* 0x010fea0003800000 */
.L_x_200:
[----:B-1----:R-:W-:-:S07]  /*5970*/  MOV R0, UR21 ;  /* 0x0000001500007c02 */ /* 0x002fce0008000f00 */
.L_x_104:
[----:B-1----:R-:W-:-:S04]  /*5980*/  SHF.L.U32 R3, R15, 0x1f, RZ ;  /* 0x0000001f0f037819 */ /* 0x002fc800000006ff */
[----:B------:R1:W4:Y:S03]  /*5990*/  SYNCS.PHASECHK.TRANS64.TRYWAIT P0, [R0+URZ+0xb8], R3 ;  /* 0x0000b803000075a7 */ /* 0x00032600080011ff */
[----:B----4-:R-:W-:Y:S05]  /*59a0*/  @!P0 NANOSLEEP.SYNCS 0x989680 ;  /* 0x009896800000895d */ /* 0x010fea0003900000 */
[----:B------:R-:W4:Y:S02]  /*59b0*/  @!P0 SYNCS.PHASECHK.TRANS64 P0, [R0+URZ+0xb8], R3 ;  /* 0x0000b803000085a7 */ /* 0x000f2400080010ff */
[----:B--234-:R-:W-:Y:S05]  /*59c0*/  @P0 EXIT ;  /* 0x000000000000094d */ /* 0x01cfea0003800000 */
[----:B------:R-:W-:Y:S05]  /*59d0*/  BRA `(.L_x_104) ;  /* 0xfffffffc00e87947 */ /* 0x000fea000383ffff */
.L_x_89:
[----:B------:R-:W-:-:S06]  /*59e0*/  UISETP.GE.AND UP0, UPT, UR22, 0x4, UPT ;  /* 0x000000041600788c */ /* 0x000fcc000bf06270 */
[----:B------:R-:W-:-:S13]  /*59f0*/  PLOP3.LUT P0, PT, PT, PT, UP0, 0x80, 0x8 ;  /* 0x000000000008781c */ /* 0x000fda0003f0f008 */
[----:B-1----:R-:W-:Y:S05]  /*5a00*/  @!P0 EXIT ;  /* 0x000000000000894d */ /* 0x002fea0003800000 */
[----:B------:R-:W-:Y:S01]  /*5a10*/  BAR.SYNC.DEFER_BLOCKING 0x6, 0xa0 ;  /* 0x0182800000007b1d */ /* 0x000fe20000010000 */
[C---:B------:R-:W-:Y:S01]  /*5a20*/  IMAD.SHL.U32 R89, R99.reuse, 0x20, RZ ;  /* 0x0000002063597824 */ /* 0x040fe200078e00ff */
[----:B------:R-:W-:Y:S01]  /*5a30*/  CS2R R96, SRZ ;  /* 0x0000000000607805 */ /* 0x000fe2000001ff00 */
[C---:B------:R-:W-:Y:S01]  /*5a40*/  IMAD.SHL.U32 R5, R99.reuse, 0x4, RZ ;  /* 0x0000000463057824 */ /* 0x040fe200078e00ff */
[----:B------:R-:W-:Y:S01]  /*5a50*/  CS2R R94, SRZ ;  /* 0x00000000005e7805 */ /* 0x000fe2000001ff00 */
[----:B------:R-:W-:Y:S01]  /*5a60*/  IMAD.U32 R37, R99, 0x10000, RZ ;  /* 0x0001000063257824 */ /* 0x000fe200078e00ff */
[----:B------:R-:W-:Y:S01]  /*5a70*/  UMOV UR43, 0x400 ;  /* 0x00000400002b7882 */ /* 0x000fe20000000000 */
[----:B------:R-:W-:Y:S01]  /*5a80*/  LOP3.LUT R4, R89, 0x80, RZ, 0xc0, !PT ;  /* 0x0000008059047812 */ /* 0x000fe200078ec0ff */
[----:B------:R-:W-:Y:S01]  /*5a90*/  ULEA UR43, UR58, UR43, 0x18 ;  /* 0x0000002b3a2b7291 */ /* 0x000fe2000f8ec0ff */
[----:B------:R-:W1:Y:S01]  /*5aa0*/  LDC.64 R84, c[0x0][0x888] ;  /* 0x00022200ff547b82 */ /* 0x000e620000000a00 */
[C---:B------:R-:W-:Y:S01]  /*5ab0*/  IMAD.SHL.U32 R7, R91.reuse, 0x400, RZ ;  /* 0x000004005b077824 */ /* 0x040fe200078e00ff */
[----:B------:R-:W-:Y:S01]  /*5ac0*/  LOP3.LUT R5, R4, 0x10, R5, 0xf8, !PT ;  /* 0x0000001004057812 */ /* 0x000fe200078ef805 */
[----:B------:R-:W-:Y:S01]  /*5ad0*/  IMAD.SHL.U32 R4, R91, 0x200000, RZ ;  /* 0x002000005b047824 */ /* 0x000fe200078e00ff */
[C---:B------:R-:W-:Y:S01]  /*5ae0*/  LOP3.LUT R88, R89.reuse, 0xb60, RZ, 0xc0, !PT ;  /* 0x00000b6059587812 */ /* 0x040fe200078ec0ff */
[----:B------:R-:W-:Y:S01]  /*5af0*/  UIADD3 UR4, UPT, UPT, UR43, 0x4200, URZ ;  /* 0x000042002b047890 */ /* 0x000fe2000fffe0ff */
[----:B------:R-:W-:Y:S01]  /*5b00*/  LOP3.LUT P0, RZ, R89, 0x80, RZ, 0xc0, !PT ;  /* 0x0000008059ff7812 */ /* 0x000fe2000780c0ff */
[----:B------:R-:W-:Y:S01]  /*5b10*/  IMAD.MOV.U32 R36, RZ, RZ, RZ ;  /* 0x000000ffff247224 */ /* 0x000fe200078e00ff */
[----:B------:R-:W2:Y:S01]  /*5b20*/  LDC.64 R86, c[0x0][0x890] ;  /* 0x00022400ff567b82 */ /* 0x000ea20000000a00 */
[----:B------:R-:W-:Y:S01]  /*5b30*/  LOP3.LUT R4, R4, 0x200000, RZ, 0xc0, !PT ;  /* 0x0020000004047812 */ /* 0x000fe200078ec0ff */
[----:B------:R-:W-:Y:S01]  /*5b40*/  IMAD.MOV.U32 R93, RZ, RZ, RZ ;  /* 0x000000ffff5d7224 */ /* 0x000fe200078e00ff */
[----:B------:R-:W-:Y:S01]  /*5b50*/  LOP3.LUT R88, R88, 0x400, R7, 0xf8, !PT ;  /* 0x0000040058587812 */ /* 0x000fe200078ef807 */
[----:B------:R-:W-:Y:S01]  /*5b60*/  IMAD.U32 R98, RZ, RZ, UR4 ;  /* 0x00000004ff627e24 */ /* 0x000fe2000f8e00ff */
[----:B------:R-:W-:Y:S01]  /*5b70*/  LOP3.LUT R37, R4, 0x400000, R37, 0xf8, !PT ;  /* 0x0040000004257812 */ /* 0x000fe200078ef825 */
[----:B------:R-:W3:Y:S01]  /*5b80*/  LDCU UR57, c[0x0][0x370] ;  /* 0x00006e00ff3977ac */ /* 0x000ee20008000800 */
[----:B------:R-:W4:Y:S01]  /*5b90*/  LDS R0, [UR43+0x180] ;  /* 0x0001802bff007984 */ /* 0x000f220008000800 */
[----:B------:R-:W1:Y:S01]  /*5ba0*/  LDC.64 R82, c[0x0][0x8b0] ;  /* 0x00022c00ff527b82 */ /* 0x000e620000000a00 */
[----:B------:R-:W-:Y:S01]  /*5bb0*/  LOP3.LUT R88, R88, R5, RZ, 0xfc, !PT ;  /* 0x0000000558587212 */ /* 0x000fe200078efcff */
[----:B------:R-:W1:Y:S01]  /*5bc0*/  LDCU.64 UR60, c[0x0][0x348] ;  /* 0x00006900ff3c77ac */ /* 0x000e620008000a00 */
[----:B------:R-:W-:Y:S01]  /*5bd0*/  LOP3.LUT R99, R99, 0x60, RZ, 0xc0, !PT ;  /* 0x0000006063637812 */ /* 0x000fe200078ec0ff */
[----:B------:R-:W1:Y:S04]  /*5be0*/  LDCU UR42, c[0x0][0xb0c] ;  /* 0x00016180ff2a77ac */ /* 0x000e680008000800 */
[----:B------:R-:W1:Y:S01]  /*5bf0*/  LDC.64 R80, c[0x0][0x8a8] ;  /* 0x00022a00ff507b82 */ /* 0x000e620000000a00 */
[----:B------:R-:W1:Y:S01]  /*5c00*/  LDCU UR39, c[0x0][0xb30] ;  /* 0x00016600ff2777ac */ /* 0x000e620008000800 */
[----:B------:R-:W1:Y:S01]  /*5c10*/  LDCU.64 UR46, c[0x0][0x888] ;  /* 0x00011100ff2e77ac */ /* 0x000e620008000a00 */
[----:B------:R-:W1:Y:S01]  /*5c20*/  LDCU.64 UR40, c[0x0][0xb28] ;  /* 0x00016500ff2877ac */ /* 0x000e620008000a00 */
[----:B------:R-:W1:Y:S01]  /*5c30*/  LDCU.128 UR52, c[0x0][0xb10] ;  /* 0x00016200ff3477ac */ /* 0x000e620008000c00 */
[----:B------:R-:W1:Y:S01]  /*5c40*/  LDCU UR56, c[0x0][0x374] ;  /* 0x00006e80ff3877ac */ /* 0x000e620008000800 */
[----:B------:R-:W-:Y:S01]  /*5c50*/  UIADD3 UR63, UPT, UPT, UR43, 0x200, URZ ;  /* 0x000002002b3f7890 */ /* 0x000fe2000fffe0ff */
[----:B----4-:R-:W-:Y:S01]  /*5c60*/  IMAD.IADD R37, R0, 0x1, R37 ;  /* 0x0000000100257824 */ /* 0x010fe200078e0225 */
[----:B--23--:R-:W-:-:S10]  /*5c70*/  P2R R0, PR, RZ, 0x1 ;  /* 0x00000001ff007803 */ /* 0x00cfd40000000000 */
.L_x_146:
[C---:B------:R-:W-:Y:S02]  /*5c80*/  LEA R3, R93.reuse, UR43, 0x3 ;  /* 0x0000002b5d037c11 */ /* 0x040fe4000f8e18ff */
[----:B------:R-:W-:Y:S02]  /*5c90*/  SHF.L.U32 R0, R96, 0x1f, RZ ;  /* 0x0000001f60007819 */ /* 0x000fe400000006ff */
[----:B------:R-:W-:Y:S02]  /*5ca0*/  LEA R5, R93, UR43, 0x4 ;  /* 0x0000002b5d057c11 */ /* 0x000fe4000f8e20ff */
[----:B--2---:R-:W2:Y:S02]  /*5cb0*/  SYNCS.PHASECHK.TRANS64.TRYWAIT P0, [R3+URZ+0xd0], R0 ;  /* 0x0000d000030075a7 */ /* 0x004ea400080011ff */
[----:B--2---:R-:W-:Y:S05]  /*5cc0*/  @!P0 BRA `(.L_x_105) ;  /* 0x00000050004c8947 */ /* 0x004fea0003800000 */
.L_x_201:
[----:B------:R-:W3:Y:S01]  /*5cd0*/  LDS.128 R4, [R5+0x160] ;  /* 0x0001600005047984 */ /* 0x000ee20000000c00 */
        /* <DEDUP_REMOVED lines=10> */
[----:B------:R-:W-:Y:S01]  /*5d80*/  PLOP3.LUT P0, PT, PT, PT, UP1, 0x80, 0x8 ;  /* 0x000000000008781c */ /* 0x000fe20003f0f018 */
[----:B------:R-:W-:Y:S11]  /*5d90*/  UP2UR UR44, UPR, URZ, 0x2 ;  /* 0x00000002ff2c7883 */ /* 0x000ff60008000000 */
[----:B------:R-:W-:Y:S01]  /*5da0*/  @!UPT UIADD3 URZ, UPT, UPT, URZ, URZ, URZ ;  /* 0x000000fffffff290 */ /* 0x000fe2000fffe0ff */
[----:B--2---:R-:W-:Y:S02]  /*5db0*/  @P0 SHF.R.U32.HI R0, RZ, 0x10, R5 ;  /* 0x00000010ff000819 */ /* 0x004fe40000011605 */
        /* <DEDUP_REMOVED lines=12> */
[----:B------:R-:W3:Y:S01]  /*5e80*/  LDCU UR12, c[0x0][0xb20] ;  /* 0x00016400ff0c77ac */ /* 0x000ee20008000800 */
[----:B-1----:R-:W-:Y:S02]  /*5e90*/  UIMAD.WIDE.U32 UR4, UR56, UR55, URZ ;  /* 0x00000037380472a5 */ /* 0x002fe4000f8e00ff */
[----:B------:R-:W-:Y:S02]  /*5ea0*/  UIMAD.WIDE.U32 UR6, UR57, UR52, URZ ;  /* 0x00000034390672a5 */ /* 0x000fe4000f8e00ff */
[----:B------:R-:W-:Y:S02]  /*5eb0*/  UISETP.NE.AND UP0, UPT, UR54, 0x1, UPT ;  /* 0x000000013600788c */ /* 0x000fe4000bf05270 */
[----:B------:R-:W-:Y:S02]  /*5ec0*/  UIMAD.WIDE.U32 UR8, UR37, UR55, URZ ;  /* 0x00000037250872a5 */ /* 0x000fe4000f8e00ff */
[----:B------:R-:W-:Y:S02]  /*5ed0*/  UIMAD.WIDE.U32 UR10, UR38, UR52, URZ ;  /* 0x00000034260a72a5 */ /* 0x000fe4000f8e00ff */
[----:B------:R-:W-:Y:S02]  /*5ee0*/  UISETP.NE.AND UP1, UPT, UR42, 0x1, UPT ;  /* 0x000000012a00788c */ /* 0x000fe4000bf25270 */
[----:B------:R-:W-:Y:S01]  /*5ef0*/  UISETP.NE.AND UP2, UPT, UR45, 0x1, UPT ;  /* 0x000000012d00788c */ /* 0x000fe2000bf45270 */
[----:B------:R-:W-:Y:S02]  /*5f00*/  UMOV UR4, UR5 ;  /* 0x0000000500047c82 */ /* 0x000fe40008000000 */
[----:B---3--:R-:W-:Y:S03]  /*5f10*/  USHF.R.U32.HI UR5, URZ, UR12, UR4 ;  /* 0x0000000cff057299 */ /* 0x008fe60008011604 */
[----:B------:R-:W-:Y:S02]  /*5f20*/  UMOV UR4, UR7 ;  /* 0x0000000700047c82 */ /* 0x000fe40008000000 */
[----:B------:R-:W-:Y:S02]  /*5f30*/  USHF.R.U32.HI UR7, URZ, UR53, UR4 ;  /* 0x00000035ff077299 */ /* 0x000fe40008011604 */
[----:B------:R-:W-:Y:S02]  /*5f40*/  USEL UR4, UR56, UR5, !UP0 ;  /* 0x0000000538047287 */ /* 0x000fe4000c000000 */
[----:B------:R-:W-:Y:S01]  /*5f50*/  USEL UR7, UR57, UR7, !UP1 ;  /* 0x0000000739077287 */ /* 0x000fe2000c800000 */
[----:B------:R-:W-:Y:S01]  /*5f60*/  UMOV UR5, UR9 ;  /* 0x0000000900057c82 */ /* 0x000fe20008000000 */
[----:B------:R-:W-:Y:S02]  /*5f70*/  UIMAD.WIDE.U32 UR8, UR4, UR40, URZ ;  /* 0x00000028040872a5 */ /* 0x000fe4000f8e00ff */
[----:B------:R-:W-:Y:S03]  /*5f80*/  USHF.R.U32.HI UR6, URZ, UR12, UR5 ;  /* 0x0000000cff067299 */ /* 0x000fe60008011605 */
[----:B------:R-:W-:Y:S01]  /*5f90*/  UMOV UR5, UR11 ;  /* 0x0000000b00057c82 */ /* 0x000fe20008000000 */
[----:B------:R-:W-:Y:S02]  /*5fa0*/  UIMAD.WIDE.U32 UR10, UR7, UR40, URZ ;  /* 0x00000028070a72a5 */ /* 0x000fe4000f8e00ff */
[----:B------:R-:W-:Y:S02]  /*5fb0*/  USHF.R.U32.HI UR12, URZ, UR53, UR5 ;  /* 0x00000035ff0c7299 */ /* 0x000fe40008011605 */
[----:B------:R-:W-:Y:S01]  /*5fc0*/  USEL UR6, UR37, UR6, !UP0 ;  /* 0x0000000625067287 */ /* 0x000fe2000c000000 */
[----:B------:R-:W-:Y:S02]  /*5fd0*/  UMOV UR5, UR9 ;  /* 0x0000000900057c82 */ /* 0x000fe40008000000 */
[----:B------:R-:W-:Y:S01]  /*5fe0*/  UMOV UR10, UR11 ;  /* 0x0000000b000a7c82 */ /* 0x000fe20008000000 */
[----:B------:R-:W-:Y:S02]  /*5ff0*/  @UP2 USHF.R.U32.HI UR4, URZ, UR41, UR5 ;  /* 0x00000029ff042299 */ /* 0x000fe40008011605 */
[----:B------:R-:W-:Y:S02]  /*6000*/  @UP2 USHF.R.U32.HI UR7, URZ, UR41, UR10 ;  /* 0x00000029ff072299 */ /* 0x000fe4000801160a */
[----:B------:R-:W-:Y:S02]  /*6010*/  UIMAD UR4, UR45, UR4, URZ ;  /* 0x000000042d0472a4 */ /* 0x000fe4000f8e02ff */
        /* <DEDUP_REMOVED lines=8> */
[----:B------:R-:W-:Y:S02]  /*60a0*/  USEL UR11, UR6, UR4, !UP2 ;  /* 0x00000004060b7287 */ /* 0x000fe4000d000000 */
[----:B------:R-:W-:Y:S02]  /*60b0*/  UIADD3 UR8, UPT, UPT, -UR5, URZ, URZ ;  /* 0x000000ff05087290 */ /* 0x000fe4000fffe1ff */
[----:B------:R-:W-:Y:S01]  /*60c0*/  UIADD3 UR10, UPT, UPT, -UR11, URZ, URZ ;  /* 0x000000ff0b0a7290 */ /* 0x000fe2000fffe1ff */
[----:B------:R-:W-:Y:S01]  /*60d0*/  @!UP0 UMOV UR4, UR9 ;  /* 0x0000000900048c82 */ /* 0x000fe20008000000 */
[----:B------:R-:W-:Y:S02]  /*60e0*/  UIADD3 UR9, UPT, UPT, -UR6, URZ, URZ ;  /* 0x000000ff06097290 */ /* 0x000fe4000fffe1ff */
[----:B------:R-:W-:Y:S02]  /*60f0*/  @!UP0 USHF.R.U32.HI UR4, URZ, UR41, UR4 ;  /* 0x00000029ff048299 */ /* 0x000fe40008011604 */
[----:B------:R-:W-:Y:S02]  /*6100*/  UIMAD UR10, UR45, UR10, UR6 ;  /* 0x0000000a2d0a72a4 */ /* 0x000fe4000f8e0206 */
[----:B------:R-:W-:Y:S04]  /*6110*/  @!UP0 USEL UR4, UR5, UR4, !UP2 ;  /* 0x0000000405048287 */ /* 0x000fe8000d000000 */
[----:B------:R-:W-:Y:S02]  /*6120*/  @!UP0 UIMAD UR10, UR7, UR10, UR4 ;  /* 0x0000000a070a82a4 */ /* 0x000fe4000f8e0204 */
[----:B------:R-:W-:Y:S02]  /*6130*/  @!UP0 UIADD3 UR11, UPT, UPT, UR11, -UR4, URZ ;  /* 0x800000040b0b8290 */ /* 0x000fe4000fffe0ff */
[----:B------:R-:W-:Y:S02]  /*6140*/  UIMAD UR7, UR42, UR8, UR38 ;  /* 0x000000082a0772a4 */ /* 0x000fe4000f8e0226 */
[----:B------:R-:W-:Y:S02]  /*6150*/  @!UP0 UIMAD UR6, UR11, UR45, UR5 ;  /* 0x0000002d0b0682a4 */ /* 0x000fe4000f8e0205 */
[----:B------:R-:W-:Y:S01]  /*6160*/  UIMAD UR4, UR54, UR9, UR37 ;  /* 0x00000009360472a4 */ /* 0x000fe2000f8e0225 */
[----:B------:R-:W-:Y:S02]  /*6170*/  @!UP0 UMOV UR5, UR10 ;  /* 0x0000000a00058c82 */ /* 0x000fe40008000000 */
[----:B------:R-:W-:Y:S02]  /*6180*/  UIMAD UR38, UR5, UR42, UR7 ;  /* 0x0000002a052672a4 */ /* 0x000fe4000f8e0207 */
[----:B------:R-:W-:Y:S11]  /*6190*/  UIMAD UR37, UR6, UR54, UR4 ;  /* 0x00000036062572a4 */ /* 0x000ff6000f8e0204 */
[----:B------:R-:W-:Y:S01]  /*61a0*/  @!UPT UIADD3 URZ, UPT, UPT, URZ, URZ, URZ ;  /* 0x000000fffffff290 */ /* 0x000fe2000fffe0ff */
.L_x_106:
[----:B-1----:R-:W-:Y:S01]  /*61b0*/  UISETP.NE.AND UP0, UPT, UR39, 0x1, UPT ;  /* 0x000000012700788c */ /* 0x002fe2000bf05270 */
[----:B------:R-:W-:Y:S01]  /*61c0*/  IADD3 R93, PT, PT, R93, 0x1, RZ ;  /* 0x000000015d5d7810 */ /* 0x000fe20007ffe0ff */
[----:B------:R-:W-:Y:S02]  /*61d0*/  USHF.L.U32 UR50, UR20, 0x6, URZ ;  /* 0x0000000614327899 */ /* 0x000fe400080006ff */
[----:B------:R-:W-:Y:S07]  /*61e0*/  USHF.L.U32 UR49, UR32, 0x8, URZ ;  /* 0x0000000820317899 */ /* 0x000fee00080006ff */
[----:B------:R-:W1:Y:S01]  /*61f0*/  @!UP0 LDCU.128 UR12, c[0x0][0xb10] ;  /* 0x00016200ff0c87ac */ /* 0x000e620008000c00 */
[----:B------:R-:W3:Y:S01]  /*6200*/  @!UP0 LDCU UR5, c[0x0][0xb0c] ;  /* 0x00016180ff0587ac */ /* 0x000ee20008000800 */
[----:B------:R-:W4:Y:S01]  /*6210*/  @!UP0 LDCU UR10, c[0x0][0xb20] ;  /* 0x00016400ff0a87ac */ /* 0x000f220008000800 */
[----:B-1----:R-:W-:Y:S02]  /*6220*/  UIMAD.WIDE.U32 UR8, UR38, UR12, URZ ;  /* 0x0000000c260872a5 */ /* 0x002fe4000f8e00ff */
[----:B------:R-:W-:Y:S02]  /*6230*/  UIMAD.WIDE.U32 UR6, UR37, UR15, URZ ;  /* 0x0000000f250672a5 */ /* 0x000fe4000f8e00ff */
[----:B------:R-:W-:Y:S03]  /*6240*/  @!UP0 UISETP.NE.AND UP1, UPT, UR14, 0x1, UPT ;  /* 0x000000010e00888c */ /* 0x000fe6000bf25270 */
[----:B------:R-:W-:Y:S01]  /*6250*/  @!UP0 UMOV UR4, UR9 ;  /* 0x0000000900048c82 */ /* 0x000fe20008000000 */
[----:B---3--:R-:W-:Y:S02]  /*6260*/  @!UP0 UISETP.NE.AND UP2, UPT, UR5, 0x1, UPT ;  /* 0x000000010500888c */ /* 0x008fe4000bf45270 */
[----:B------:R-:W-:Y:S01]  /*6270*/  @!UP0 USHF.R.U32.HI UR4, URZ, UR13, UR4 ;  /* 0x0000000dff048299 */ /* 0x000fe20008011604 */
[----:B------:R-:W-:Y:S02]  /*6280*/  @!UP0 UMOV UR6, UR7 ;  /* 0x0000000700068c82 */ /* 0x000fe40008000000 */
[----:B----4-:R-:W-:Y:S02]  /*6290*/  @!UP0 USHF.R.U32.HI UR6, URZ, UR10, UR6 ;  /* 0x0000000aff068299 */ /* 0x010fe40008011606 */
[----:B------:R-:W-:Y:S02]  /*62a0*/  @!UP0 USEL UR7, UR38, UR4, !UP2 ;  /* 0x0000000426078287 */ /* 0x000fe4000d000000 */
[----:B------:R-:W-:Y:S04]  /*62b0*/  @!UP0 USEL UR6, UR37, UR6, !UP1 ;  /* 0x0000000625068287 */ /* 0x000fe8000c800000 */
[----:B------:R-:W-:Y:S02]  /*62c0*/  @!UP0 UIADD3 UR4, UPT, UPT, -UR7, UR6, URZ ;  /* 0x0000000607048290 */ /* 0x000fe4000fffe1ff */
[----:B------:R-:W-:Y:S02]  /*62d0*/  @!UP0 UIADD3 UR6, UPT, UPT, UR7, -UR6, URZ ;  /* 0x8000000607068290 */ /* 0x000fe4000fffe0ff */
[----:B------:R-:W-:Y:S02]  /*62e0*/  @!UP0 UIMAD UR38, UR4, UR5, UR38 ;  /* 0x00000005042682a4 */ /* 0x000fe4000f8e0226 */
[----:B------:R-:W-:Y:S02]  /*62f0*/  @!UP0 UIMAD UR37, UR6, UR14, UR37 ;  /* 0x0000000e062582a4 */ /* 0x000fe4000f8e0225 */
[----:B------:R-:W-:Y:S09]  /*6300*/  ULOP3.LUT UP0, URZ, UR63, 0x90, URZ, 0xc0, !UPT ;  /* 0x000000903fff7892 */ /* 0x000ff2000f80c0ff */
[----:B------:R-:W-:Y:S05]  /*6310*/  BRA.U !UP0, `(.L_x_107) ;  /* 0x0000000108407547 */ /* 0x000fea000b800000 */
[----:B------:R-:W1:Y:S01]  /*6320*/  LDCU.64 UR8, c[0x4][0x88] ;  /* 0x01001100ff0877ac */ /* 0x000e620008000a00 */
[----:B------:R-:W-:Y:S01]  /*6330*/  MOV R3, 0x0 ;  /* 0x0000000000037802 */ /* 0x000fe20000000f00 */
[----:B------:R-:W-:Y:S02]  /*6340*/  HFMA2 R12, -RZ, RZ, 0, 5.9604644775390625e-08 ;  /* 0x00000001ff0c7431 */ /* 0x000fe400000001ff */
[----:B------:R-:W-:Y:S02]  /*6350*/  IMAD.MOV.U32 R8, RZ, RZ, 0x70 ;  /* 0x00000070ff087424 */ /* 0x000fe400078e00ff */
[----:B------:R-:W-:Y:S01]  /*6360*/  IMAD.MOV.U32 R13, RZ, RZ, RZ ;  /* 0x000000ffff0d7224 */ /* 0x000fe200078e00ff */
[----:B------:R-:W3:Y:S01]  /*6370*/  LDCU.64 UR6, c[0x4][0x90] ;  /* 0x01001200ff0677ac */ /* 0x000ee20008000a00 */
[----:B------:R-:W4:Y:S01]  /*6380*/  LDC.64 R2, c[0x4][R3] ;  /* 0x0100000003027b82 */ /* 0x000f220000000a00 */
[----:B------:R-:W2:Y:S01]  /*6390*/  LDCU.64 UR4, c[0x4][0x8] ;  /* 0x01000100ff0477ac */ /* 0x000ea20008000a00 */
[----:B-1----:R-:W-:Y:S01]  /*63a0*/  MOV R5, UR9 ;  /* 0x0000000900057c02 */ /* 0x002fe20008000f00 */
[----:B------:R-:W-:Y:S01]  /*63b0*/  IMAD.U32 R4, RZ, RZ, UR8 ;  /* 0x00000008ff047e24 */ /* 0x000fe2000f8e00ff */
[----:B---3--:R-:W-:Y:S01]  /*63c0*/  MOV R7, UR7 ;  /* 0x0000000700077c02 */ /* 0x008fe20008000f00 */
[----:B------:R-:W-:Y:S01]  /*63d0*/  IMAD.U32 R6, RZ, RZ, UR6 ;  /* 0x00000006ff067e24 */ /* 0x000fe2000f8e00ff */
[----:B--2---:R-:W-:Y:S01]  /*63e0*/  MOV R11, UR5 ;  /* 0x00000005000b7c02 */ /* 0x004fe20008000f00 */
[----:B------:R-:W-:Y:S02]  /*63f0*/  IMAD.U32 R10, RZ, RZ, UR4 ;  /* 0x00000004ff0a7e24 */ /* 0x000fe4000f8e00ff */
[----:B------:R-:W-:Y:S07]  /*6400*/  LEPC R20, `(.L_x_107) ;  /* 0x000000001014794e */ /* 0x000fee0000000000 */
[----:B----45:R-:W-:Y:S05]  /*6410*/  CALL.ABS.NOINC R2 ;  /* 0x0000000002007343 */ /* 0x030fea0003c00000 */
.L_x_107:
[----:B------:R-:W-:Y:S01]  /*6420*/  LOP3.LUT P0, RZ, R98, 0x90, RZ, 0xc0, !PT ;  /* 0x0000009062ff7812 */ /* 0x000fe2000780c0ff */
[----:B------:R-:W-:Y:S11]  /*6430*/  BSSY.RECONVERGENT B6, `(.L_x_108) ;  /* 0x0000013000067945 */ /* 0x000ff60003800200 */
[----:B------:R-:W-:Y:S01]  /*6440*/  @!UPT UIADD3 URZ, UPT, UPT, URZ, URZ, URZ ;  /* 0x000000fffffff290 */ /* 0x000fe2000fffe0ff */
[----:B------:R-:W-:Y:S05]  /*6450*/  @!P0 BRA `(.L_x_109) ;  /* 0x0000000000408947 */ /* 0x000fea0003800000 */
        /* <DEDUP_REMOVED lines=16> */
.L_x_109:
[----:B------:R-:W-:Y:S05]  /*6560*/  BSYNC.RECONVERGENT B6 ;  /* 0x0000000000067941 */ /* 0x000fea0003800200 */
.L_x_108:
[----:B------:R-:W-:Y:S02]  /*6570*/  ISETP.NE.U32.AND P0, PT, RZ, UR46, PT ;  /* 0x0000002eff007c0c */ /* 0x000fe4000bf05070 */
[C---:B------:R-:W-:Y:S02]  /*6580*/  ISETP.NE.U32.AND P4, PT, R86.reuse, RZ, PT ;  /* 0x000000ff5600720c */ /* 0x040fe40003f85070 */
[----:B------:R-:W-:Y:S02]  /*6590*/  ISETP.NE.U32.AND P1, PT, R86, RZ, PT ;  /* 0x000000ff5600720c */ /* 0x000fe40003f25070 */
[----:B------:R-:W-:Y:S02]  /*65a0*/  ISETP.NE.AND.EX P0, PT, RZ, UR47, PT, P0 ;  /* 0x0000002fff007c0c */ /* 0x000fe4000bf05300 */
[C---:B------:R-:W-:Y:S02]  /*65b0*/  ISETP.NE.AND.EX P4, PT, R87.reuse, RZ, PT, P4 ;  /* 0x000000ff5700720c */ /* 0x040fe40003f85340 */
[----:B------:R-:W-:Y:S02]  /*65c0*/  ISETP.NE.AND.EX P1, PT, R87, RZ, P0, P1 ;  /* 0x000000ff5700720c */ /* 0x000fe40000725310 */
[----:B------:R-:W-:Y:S02]  /*65d0*/  ISETP.NE.U32.AND P5, PT, R82, RZ, PT ;  /* 0x000000ff5200720c */ /* 0x000fe40003fa5070 */
[----:B------:R-:W-:Y:S02]  /*65e0*/  ISETP.NE.U32.AND P2, PT, RZ, UR46, PT ;  /* 0x0000002eff007c0c */ /* 0x000fe4000bf45070 */
[----:B------:R-:W-:Y:S02]  /*65f0*/  PLOP3.LUT P0, PT, PT, PT, PT, 0x8, 0x80 ;  /* 0x000000000080781c */ /* 0x000fe40003f0e170 */
[----:B------:R-:W-:Y:S02]  /*6600*/  ISETP.NE.AND.EX P5, PT, R83, RZ, PT, P5 ;  /* 0x000000ff5300720c */ /* 0x000fe40003fa5350 */
[----:B------:R-:W-:Y:S03]  /*6610*/  ISETP.NE.AND.EX P2, PT, RZ, UR47, PT, P2 ;  /* 0x0000002fff007c0c */ /* 0x000fe6000bf45320 */
[----:B------:R-:W-:Y:S01]  /*6620*/  @!P1 PLOP3.LUT P0, PT, P4, PT, PT, 0x80, 0x8 ;  /* 0x000000000008981c */ /* 0x000fe2000270f070 */
[----:B------:R-:W-:Y:S01]  /*6630*/  @!UPT UIADD3 URZ, UPT, UPT, URZ, URZ, URZ ;  /* 0x000000fffffff290 */ /* 0x000fe2000fffe0ff */
[----:B------:R-:W-:Y:S11]  /*6640*/  @!P4 BRA `(.L_x_110) ;  /* 0x000000000030c947 */ /* 0x000ff60003800000 */
[----:B------:R-:W-:Y:S01]  /*6650*/  ISETP.NE.U32.AND P3, PT, R84, RZ, PT ;  /* 0x000000ff5400720c */ /* 0x000fe20003f65070 */
[----:B------:R-:W1:Y:S01]  /*6660*/  LDCU.64 UR4, c[0x0][0x358] ;  /* 0x00006b00ff0477ac */ /* 0x000e620008000a00 */
[----:B------:R-:W-:Y:S02]  /*6670*/  IMAD.MOV.U32 R90, RZ, RZ, 0x1 ;  /* 0x00000001ff5a7424 */ /* 0x000fe400078e00ff */
[----:B------:R-:W-:Y:S11]  /*6680*/  ISETP.NE.AND.EX P3, PT, R85, RZ, PT, P3 ;  /* 0x000000ff5500720c */ /* 0x000ff60003f65330 */
[----:B------:R-:W-:Y:S02]  /*6690*/  @!UPT UIADD3 URZ, UPT, UPT, URZ, URZ, URZ ;  /* 0x000000fffffff290 */ /* 0x000fe4000fffe0ff */
[----:B------:R-:W3:Y:S01]  /*66a0*/  @P3 LDC.64 R2, c[0x0][0x888] ;  /* 0x00022200ff023b82 */ /* 0x000ee20000000a00 */
[----:B--2---:R-:W-:Y:S04]  /*66b0*/  @P3 IMAD R0, R86, UR36, RZ ;  /* 0x0000002456003c24 */ /* 0x004fe8000f8e02ff */
[----:B---3--:R-:W-:Y:S04]  /*66c0*/  @P3 IMAD.WIDE R2, R0, 0x4, R2 ;  /* 0x0000000400023825 */ /* 0x008fe800078e0202 */
[----:B------:R-:W-:Y:S01]  /*66d0*/  HFMA2 R0, -RZ, RZ, 0, 5.9604644775390625e-08 ;  /* 0x00000001ff007431 */ /* 0x000fe200000001ff */
[----:B-1---5:R1:W5:Y:S04]  /*66e0*/  @P3 LDG.E R41, desc[UR4][R2.64] ;  /* 0x0000000402293981 */ /* 0x022368000c1e1900 */
[----:B------:R-:W-:Y:S01]  /*66f0*/  @!P3 PRMT R90, R0, 0x7610, R90 ;  /* 0x00007610005ab816 */ /* 0x000fe2000000005a */
[----:B-1----:R-:W3:Y:S06]  /*6700*/  @!P3 LDC R41, c[0x0][0x880] ;  /* 0x00022000ff29bb82 */ /* 0x002eec0000000800 */
.L_x_110:
[----:B------:R-:W-:Y:S05]  /*6710*/  @!P5 BRA `(.L_x_111) ;  /* 0x000000000024d947 */ /* 0x000fea0003800000 */
[----:B------:R-:W-:Y:S01]  /*6720*/  ISETP.NE.U32.AND P3, PT, R80, RZ, PT ;  /* 0x000000ff5000720c */ /* 0x000fe20003f65070 */
[----:B------:R-:W1:Y:S03]  /*6730*/  LDCU.64 UR4, c[0x0][0x358] ;  /* 0x00006b00ff0477ac */ /* 0x000e660008000a00 */
[----:B------:R-:W-:Y:S11]  /*6740*/  ISETP.NE.AND.EX P3, PT, R81, RZ, PT, P3 ;  /* 0x000000ff5100720c */ /* 0x000ff60003f65330 */
[----:B------:R-:W-:Y:S02]  /*6750*/  @!UPT UIADD3 URZ, UPT, UPT, URZ, URZ, URZ ;  /* 0x000000fffffff290 */ /* 0x000fe4000fffe0ff */
[----:B------:R-:W4:Y:S01]  /*6760*/  @P3 LDC.64 R2, c[0x0][0x8a8] ;  /* 0x00022a00ff023b82 */ /* 0x000f220000000a00 */
[----:B--2---:R-:W-:Y:S04]  /*6770*/  @P3 IMAD R0, R82, UR36, RZ ;  /* 0x0000002452003c24 */ /* 0x004fe8000f8e02ff */
[----:B----4-:R-:W-:Y:S05]  /*6780*/  @P3 IMAD.WIDE R2, R0, 0x4, R2 ;  /* 0x0000000400023825 */ /* 0x010fea00078e0202 */
[----:B-1---5:R1:W5:Y:S02]  /*6790*/  @P3 LDG.E R38, desc[UR4][R2.64] ;  /* 0x0000000402263981 */ /* 0x022364000c1e1900 */
[----:B-1----:R-:W4:Y:S02]  /*67a0*/  @!P3 LDC R38, c[0x0][0x8a0] ;  /* 0x00022800ff26bb82 */ /* 0x002f240000000800 */
.L_x_111:
[----:B---3-5:R-:W-:Y:S01]  /*67b0*/  FSETP.NEU.AND P3, PT, R41, RZ, PT ;  /* 0x000000ff2900720b */ /* 0x028fe20003f6d000 */
[----:B------:R-:W-:Y:S01]  /*67c0*/  BSSY B1, `(.L_x_112) ;  /* 0x0000040000017945 */ /* 0x000fe20003800000 */
[----:B------:R-:W-:Y:S01]  /*67d0*/  SEL R3, RZ, 0xffffffff, P2 ;  /* 0xffffffffff037807 */ /* 0x000fe20001000000 */
[----:B------:R-:W-:Y:S01]  /*67e0*/  IMAD.MOV.U32 R71, RZ, RZ, 0x1 ;  /* 0x00000001ff477424 */ /* 0x000fe200078e00ff */
[----:B--2---:R-:W-:Y:S01]  /*67f0*/  @!P1 SEL R0, RZ, 0xffffffff, P3 ;  /* 0xffffffffff009807 */ /* 0x004fe20001800000 */
[----:B------:R-:W-:Y:S01]  /*6800*/  IMAD R39, R36, 0x80, R37 ;  /* 0x0000008024277824 */ /* 0x000fe200078e0225 */
[----:B------:R-:W-:Y:S02]  /*6810*/  LOP3.LUT P2, RZ, R90, 0xff, RZ, 0xc0, !PT ;  /* 0x000000ff5aff7812 */ /* 0x000fe4000784c0ff */
[----:B------:R-:W-:Y:S02]  /*6820*/  CS2R R78, SRZ ;  /* 0x00000000004e7805 */ /* 0x000fe4000001ff00 */
[----:B------:R-:W-:Y:S02]  /*6830*/  LEA R5, R95, UR43, 0x3 ;  /* 0x0000002b5f057c11 */ /* 0x000fe4000f8e18ff */
[----:B------:R-:W-:Y:S02]  /*6840*/  CS2R R76, SRZ ;  /* 0x00000000004c7805 */ /* 0x000fe4000001ff00 */
[----:B------:R-:W-:Y:S02]  /*6850*/  @P0 SEL R0, R3, R0, !P2 ;  /* 0x0000000003000207 */ /* 0x000fe40005000000 */
[----:B------:R-:W-:Y:S02]  /*6860*/  CS2R R74, SRZ ;  /* 0x00000000004a7805 */ /* 0x000fe4000001ff00 */
[----:B------:R-:W-:Y:S02]  /*6870*/  LEA R92, R36, UR43, 0x3 ;  /* 0x0000002b245c7c11 */ /* 0x000fe4000f8e18ff */
[----:B------:R-:W-:Y:S02]  /*6880*/  CS2R R72, SRZ ;  /* 0x0000000000487805 */ /* 0x000fe4000001ff00 */
[----:B------:R-:W-:Y:S02]  /*6890*/  @!P1 LOP3.LUT R0, R0, 0x1, RZ, 0xc0, !PT ;  /* 0x0000000100009812 */ /* 0x000fe400078ec0ff */
[----:B------:R-:W-:Y:S02]  /*68a0*/  SHF.L.U32 R7, R97, 0x1f, RZ ;  /* 0x0000001f61077819 */ /* 0x000fe400000006ff */
[----:B------:R-:W-:Y:S02]  /*68b0*/  ISETP.NE.U32.OR P6, PT, R0, 0x1, P1 ;  /* 0x000000010000780c */ /* 0x000fe40000fc5470 */
[----:B------:R-:W-:Y:S02]  /*68c0*/  SEL R0, RZ, 0xffffffff, P3 ;  /* 0xffffffffff007807 */ /* 0x000fe40001800000 */
[----:B------:R-:W-:Y:S02]  /*68d0*/  P2R R103, PR, RZ, 0x40 ;  /* 0x00000040ff677803 */ /* 0x000fe40000000000 */
[----:B------:R-:W-:Y:S04]  /*68e0*/  @P4 SEL R0, R3, R0, !P2 ;  /* 0x0000000003004207 */ /* 0x000fe80005000000 */
[----:B------:R-:W-:Y:S03]  /*68f0*/  LOP3.LUT R0, R0, 0x1, RZ, 0xc0, !PT ;  /* 0x0000000100007812 */ /* 0x000fe600078ec0ff */
[----:B------:R-:W-:Y:S02]  /*6900*/  @P6 SHF.L.U32 R2, R94, 0x1f, RZ ;  /* 0x0000001f5e026819 */ /* 0x000fe400000006ff */
[----:B------:R-:W-:Y:S02]  /*6910*/  ISETP.NE.U32.AND P5, PT, R0, 0x1, PT ;  /* 0x000000010000780c */ /* 0x000fe40003fa5070 */
[----:B------:R-:W1:Y:S02]  /*6920*/  @P6 SYNCS.PHASECHK.TRANS64.TRYWAIT P1, [R5+URZ+0x80], R2 ;  /* 0x00008002050065a7 */ /* 0x000e6400080211ff */
[----:B------:R-:W-:Y:S01]  /*6930*/  P2R R101, PR, RZ, 0x20 ;  /* 0x00000020ff657803 */ /* 0x000fe20000000000 */
[----:B------:R2:W3:Y:S01]  /*6940*/  SYNCS.PHASECHK.TRANS64.TRYWAIT P0, [R92+URZ+0xf0], R7 ;  /* 0x0000f0075c0075a7 */ /* 0x0004e200080011ff */
[----:B-1----:R-:W-:Y:S01]  /*6950*/  @P6 SEL R71, RZ, 0x1, !P1 ;  /* 0x00000001ff476807 */ /* 0x002fe20004800000 */
[----:B--2---:R-:W-:Y:S06]  /*6960*/  @!P6 BRA `(.L_x_113) ;  /* 0x000000000094e947 */ /* 0x004fec0003800000 */
[----:B------:R-:W-:Y:S01]  /*6970*/  @P5 IMAD R4, R95, 0x1000, R88 ;  /* 0x000010005f045824 */ /* 0x000fe200078e0258 */
[----:B------:R-:W-:Y:S01]  /*6980*/  LOP3.LUT P6, RZ, R89, 0x80, RZ, 0xc0, !PT ;  /* 0x0000008059ff7812 */ /* 0x000fe200078cc0ff */
[----:B------:R-:W1:Y:S01]  /*6990*/  S2R R0, SR_CgaCtaId ;  /* 0x0000000000007919 */ /* 0x000e620000008800 */
[----:B------:R-:W-:Y:S01]  /*69a0*/  ISETP.NE.AND P2, PT, R71, RZ, PT ;  /* 0x000000ff4700720c */ /* 0x000fe20003f45270 */
[----:B------:R-:W-:Y:S01]  /*69b0*/  @P5 VIADD R3, R4, UR43 ;  /* 0x0000002b04035c36 */ /* 0x000fe20008000000 */
[----:B------:R-:W-:Y:S01]  /*69c0*/  PLOP3.LUT P1, PT, PT, PT, PT, 0x8, 0x80 ;  /* 0x000000000080781c */ /* 0x000fe20003f2e170 */
[----:B------:R-:W-:Y:S01]  /*69d0*/  BSSY B0, `(.L_x_114) ;  /* 0x000000d000007945 */ /* 0x000fe20003800000 */
[----:B------:R-:W-:Y:S01]  /*69e0*/  @P5 PLOP3.LUT P1, PT, P6, PT, PT, 0x80, 0x8 ;  /* 0x000000000008581c */ /* 0x000fe2000372f070 */
[C---:B------:R-:W-:Y:S01]  /*69f0*/  @P5 VIADD R2, R3.reuse, 0x200 ;  /* 0x0000020003025836 */ /* 0x040fe20000000000 */
[----:B------:R-:W-:Y:S01]  /*6a00*/  CS2R R74, SRZ ;  /* 0x00000000004a7805 */ /* 0x000fe2000001ff00 */
[----:B------:R-:W-:Y:S01]  /*6a10*/  @P5 VIADD R3, R3, 0x210 ;  /* 0x0000021003035836 */ /* 0x000fe20000000000 */
[----:B------:R-:W-:Y:S02]  /*6a20*/  CS2R R72, SRZ ;  /* 0x0000000000487805 */ /* 0x000fe4000001ff00 */
[----:B------:R-:W-:Y:S02]  /*6a30*/  CS2R R78, SRZ ;  /* 0x00000000004e7805 */ /* 0x000fe4000001ff00 */
[----:B------:R-:W-:Y:S05]  /*6a40*/  CS2R R76, SRZ ;  /* 0x00000000004c7805 */ /* 0x000fea000001ff00 */
[----:B------:R-:W-:Y:S01]  /*6a50*/  @P1 VIADD R3, R2, 0xfffffff0 ;  /* 0xfffffff002031836 */ /* 0x000fe20000000000 */
[----:B------:R-:W-:Y:S06]  /*6a60*/  @P2 BRA `(.L_x_115) ;  /* 0x00000000000c2947 */ /* 0x000fec0003800000 */
[----:B------:R-:W-:Y:S04]  /*6a70*/  SHF.L.U32 R2, R94, 0x1f, RZ ;  /* 0x0000001f5e027819 */ /* 0x000fe800000006ff */
[----:B------:R-:W2:Y:S02]  /*6a80*/  SYNCS.PHASECHK.TRANS64.TRYWAIT P1, [R5+URZ+0x80], R2 ;  /* 0x00008002050075a7 */ /* 0x000ea400080211ff */
[----:B--2---:R-:W-:Y:S05]  /*6a90*/  @!P1 BRA `(.L_x_116) ;  /* 0x0000004000ec9947 */ /* 0x004fea0003800000 */
.L_x_115:
[----:B------:R-:W-:Y:S05]  /*6aa0*/  BSYNC B0 ;  /* 0x0000000000007941 */ /* 0x000fea0003800000 */
.L_x_114:
[----:B------:R-:W-:Y:S01]  /*6ab0*/  ISETP.NE.AND P1, PT, R101, RZ, PT ;  /* 0x000000ff6500720c */ /* 0x000fe20003f25270 */
[----:B--2---:R-:W-:Y:S02]  /*6ac0*/  VIADD R5, R5, 0xa0 ;  /* 0x000000a005057836 */ /* 0x004fe40000000000 */
[----:B------:R-:W-:Y:S03]  /*6ad0*/  VIADD R95, R95, 0x1 ;  /* 0x000000015f5f7836 */ /* 0x000fe60000000000 */
[----:B-1----:R-:W-:Y:S07]  /*6ae0*/  PRMT R0, R0, 0x654, R5 ;  /* 0x0000065400007816 */ /* 0x002fee0000000005 */
[----:B------:R1:W2:Y:S04]  /*6af0*/  @P1 LDS.128 R72, [R4+UR43+0x200] ;  /* 0x0002002b04481984 */ /* 0x0002a80008000c00 */
[----:B------:R1:W1:Y:S01]  /*6b00*/  @P1 LDS.128 R76, [R3] ;  /* 0x00000000034c1984 */ /* 0x0002620000000c00 */
[C---:B------:R-:W-:Y:S01]  /*6b10*/  ISETP.NE.AND P1, PT, R95.reuse, 0x4, PT ;  /* 0x000000045f00780c */ /* 0x040fe20003f25270 */
[----:B------:R-:W-:Y:S01]  /*6b20*/  @!PT LDS RZ, [RZ] ;  /* 0x00000000fffff984 */ /* 0x000fe20000000800 */
[----:B------:R-:W-:Y:S01]  /*6b30*/  @!PT LDS RZ, [RZ] ;  /* 0x00000000fffff984 */ /* 0x000fe20000000800 */
[----:B------:R-:W-:Y:S01]  /*6b40*/  @!PT LDS RZ, [RZ] ;  /* 0x00000000fffff984 */ /* 0x000fe20000000800 */
[----:B------:R-:W-:Y:S01]  /*6b50*/  @!PT LDS RZ, [RZ] ;  /* 0x00000000fffff984 */ /* 0x000fe20000000800 */
[----:B------:R5:W-:Y:S06]  /*6b60*/  MEMBAR.ALL.CTA ;  /* 0x0000000000007992 */ /* 0x000bec0000008000 */
[----:B-----5:R-:W5:Y:S01]  /*6b70*/  FENCE.VIEW.ASYNC.S ;  /* 0x00000000000073c6 */ /* 0x020f620000000000 */
[----:B------:R-:W-:Y:S02]  /*6b80*/  SEL R5, RZ, 0x1, P1 ;  /* 0x00000001ff057807 */ /* 0x000fe40000800000 */
[----:B------:R-:W-:Y:S02]  /*6b90*/  SEL R95, R95, RZ, P1 ;  /* 0x000000ff5f5f7207 */ /* 0x000fe40000800000 */
[----:B------:R-:W-:Y:S01]  /*6ba0*/  LOP3.LUT R94, R94, R5, RZ, 0x3c, !PT ;  /* 0x000000055e5e7212 */ /* 0x000fe200078e3cff */
[----:B-----5:R1:W-:Y:S06]  /*6bb0*/  SYNCS.ARRIVE.TRANS64.RED.A1T0 RZ, [R0+URZ], RZ ;  /* 0x000000ff00ff79a7 */ /* 0x0203ec00081004ff */
.L_x_113:
[----:B------:R-:W-:Y:S05]  /*6bc0*/  BSYNC B1 ;  /* 0x0000000000017941 */ /* 0x000fea0003800000 */
.L_x_112:
[----:B-1----:R-:W-:Y:S04]  /*6bd0*/  SHF.R.U32.HI R0, RZ, 0x15, R39 ;  /* 0x00000015ff007819 */ /* 0x002fe80000011627 */
[----:B------:R-:W-:Y:S01]  /*6be0*/  LOP3.LUT P1, RZ, R0, 0x3, R91, 0x48, !PT ;  /* 0x0000000300ff7812 */ /* 0x000fe2000782485b */
[----:B------:R-:W-:Y:S01]  /*6bf0*/  @!UPT UIADD3 URZ, UPT, UPT, URZ, URZ, URZ ;  /* 0x000000fffffff290 */ /* 0x000fe2000fffe0ff */
[----:B---3--:R-:W-:Y:S11]  /*6c00*/  @P0 BRA `(.L_x_117) ;  /* 0x0000000000080947 */ /* 0x008ff60003800000 */
[----:B------:R-:W1:Y:S02]  /*6c10*/  SYNCS.PHASECHK.TRANS64.TRYWAIT P0, [R92+URZ+0xf0], R7 ;  /* 0x0000f0075c0075a7 */ /* 0x000e6400080011ff */
[----:B-1----:R-:W-:Y:S05]  /*6c20*/  @!P0 BRA `(.L_x_118) ;  /* 0x00000040009c8947 */ /* 0x002fea0003800000 */
.L_x_117:
[----:B------:R-:W-:Y:S05]  /*6c30*/  @!P1 BRA `(.L_x_119) ;  /* 0x0000000000409947 */ /* 0x000fea0003800000 */
[----:B------:R-:W3:Y:S01]  /*6c40*/  LDCU.64 UR8, c[0x4][0x78] ;  /* 0x01000f00ff0877ac */ /* 0x000ee20008000a00 */
[----:B------:R-:W-:Y:S01]  /*6c50*/  MOV R3, 0x0 ;  /* 0x0000000000037802 */ /* 0x000fe20000000f00 */
[----:B------:R-:W-:Y:S02]  /*6c60*/  HFMA2 R12, -RZ, RZ, 0, 5.9604644775390625e-08 ;  /* 0x00000001ff0c7431 */ /* 0x000fe400000001ff */
[----:B------:R-:W-:Y:S02]  /*6c70*/  IMAD.MOV.U32 R8, RZ, RZ, 0x192 ;  /* 0x00000192ff087424 */ /* 0x000fe400078e00ff */
[----:B------:R-:W-:Y:S01]  /*6c80*/  IMAD.MOV.U32 R13, RZ, RZ, RZ ;  /* 0x000000ffff0d7224 */ /* 0x000fe200078e00ff */
[----:B------:R-:W1:Y:S01]  /*6c90*/  LDCU.64 UR6, c[0x4][0x80] ;  /* 0x01001000ff0677ac */ /* 0x000e620008000a00 */
[----:B------:R-:W2:Y:S01]  /*6ca0*/  LDC.64 R2, c[0x4][R3] ;  /* 0x0100000003027b82 */ /* 0x000ea20000000a00 */
[----:B------:R-:W5:Y:S01]  /*6cb0*/  LDCU.64 UR4, c[0x4][0x18] ;  /* 0x01000300ff0477ac */ /* 0x000f620008000a00 */
[----:B---3--:R-:W-:Y:S01]  /*6cc0*/  MOV R5, UR9 ;  /* 0x0000000900057c02 */ /* 0x008fe20008000f00 */
[----:B------:R-:W-:Y:S01]  /*6cd0*/  IMAD.U32 R4, RZ, RZ, UR8 ;  /* 0x00000008ff047e24 */ /* 0x000fe2000f8e00ff */
[----:B-1----:R-:W-:Y:S01]  /*6ce0*/  MOV R7, UR7 ;  /* 0x0000000700077c02 */ /* 0x002fe20008000f00 */
[----:B------:R-:W-:Y:S01]  /*6cf0*/  IMAD.U32 R6, RZ, RZ, UR6 ;  /* 0x00000006ff067e24 */ /* 0x000fe2000f8e00ff */
[----:B-----5:R-:W-:Y:S01]  /*6d00*/  MOV R11, UR5 ;  /* 0x00000005000b7c02 */ /* 0x020fe20008000f00 */
[----:B------:R-:W-:Y:S02]  /*6d10*/  IMAD.U32 R10, RZ, RZ, UR4 ;  /* 0x00000004ff0a7e24 */ /* 0x000fe4000f8e00ff */
[----:B------:R-:W-:Y:S07]  /*6d20*/  LEPC R20, `(.L_x_119) ;  /* 0x000000001014794e */ /* 0x000fee0000000000 */
[----:B--2-4-:R-:W-:Y:S05]  /*6d30*/  CALL.ABS.NOINC R2 ;  /* 0x0000000002007343 */ /* 0x014fea0003c00000 */
.L_x_119:
[-C--:B--2---:R-:W-:Y:S01]  /*6d40*/  F2FP.F16.E5M2.UNPACK_B R42, R72.reuse ;  /* 0x00000048ff2a723e */ /* 0x084fe200020004ff */
[----:B------:R-:W-:Y:S05]  /*6d50*/  WARPSYNC.ALL ;  /* 0x0000000000007948 */ /* 0x000fea0003800000 */
[----:B------:R-:W-:Y:S01]  /*6d60*/  R2UR UR4, R39 ;  /* 0x00000000270472ca */ /* 0x000fe200000e0000 */
[--C-:B------:R-:W-:Y:S01]  /*6d70*/  HADD2.F32 R40, -RZ, R42.reuse.H0_H0 ;  /* 0x2000002aff287230 */ /* 0x100fe20000004100 */
[----:B------:R-:W-:Y:S01]  /*6d80*/  F2FP.F16.E5M2.UNPACK_B R43, R72.H1 ;  /* 0x00000048ff2b723e */ /* 0x000fe200030004ff */
[----:B------:R-:W-:Y:S01]  /*6d90*/  HADD2.F32 R42, -RZ, R42.H1_H1 ;  /* 0x3000002aff2a7230 */ /* 0x000fe20000004100 */
[-C--:B------:R-:W-:Y:S01]  /*6da0*/  F2FP.F16.E5M2.UNPACK_B R45, R73.reuse ;  /* 0x00000049ff2d723e */ /* 0x080fe200020004ff */
[----:B------:R-:W-:Y:S01]  /*6db0*/  BSSY.RECONVERGENT B0, `(.L_x_120) ;  /* 0x000009e000007945 */ /* 0x000fe20003800200 */
[----:B------:R-:W-:Y:S01]  /*6dc0*/  F2FP.F16.E5M2.UNPACK_B R47, R73.H1 ;  /* 0x00000049ff2f723e */ /* 0x000fe200030004ff */
[--C-:B------:R-:W-:Y:S01]  /*6dd0*/  HADD2.F32 R44, -RZ, R43.reuse.H0_H0 ;  /* 0x2000002bff2c7230 */ /* 0x100fe20000004100 */
[-C--:B------:R-:W-:Y:S01]  /*6de0*/  F2FP.F16.E5M2.UNPACK_B R49, R74.reuse ;  /* 0x0000004aff31723e */ /* 0x080fe200020004ff */
[----:B------:R-:W-:Y:S01]  /*6df0*/  HADD2.F32 R46, -RZ, R43.H1_H1 ;  /* 0x3000002bff2e7230 */ /* 0x000fe20000004100 */
[----:B------:R-:W-:Y:S01]  /*6e00*/  F2FP.F16.E5M2.UNPACK_B R51, R74.H1 ;  /* 0x0000004aff33723e */ /* 0x000fe200030004ff */
[--C-:B------:R-:W-:Y:S01]  /*6e10*/  HADD2.F32 R43, -RZ, R45.reuse.H0_H0 ;  /* 0x2000002dff2b7230 */ /* 0x100fe20000004100 */
[-C--:B------:R-:W-:Y:S01]  /*6e20*/  F2FP.F16.E5M2.UNPACK_B R53, R75.reuse ;  /* 0x0000004bff35723e */ /* 0x080fe200020004ff */
[----:B-1----:R-:W4:Y:S01]  /*6e30*/  LDTM.x32 R4, tmem[UR4] ;  /* 0x00000004000479ee */ /* 0x002f2200082c0000 */
[----:B------:R-:W-:Y:S01]  /*6e40*/  F2FP.F16.E5M2.UNPACK_B R55, R75.H1 ;  /* 0x0000004bff37723e */ /* 0x000fe200030004ff */
[----:B------:R-:W-:Y:S01]  /*6e50*/  HADD2.F32 R48, -RZ, R45.H1_H1 ;  /* 0x3000002dff307230 */ /* 0x000fe20000004100 */
[-C--:B------:R-:W-:Y:S01]  /*6e60*/  F2FP.F16.E5M2.UNPACK_B R57, R76.reuse ;  /* 0x0000004cff39723e */ /* 0x080fe200020004ff */
[----:B------:R-:W-:Y:S01]  /*6e70*/  HADD2.F32 R52, -RZ, R49.H1_H1 ;  /* 0x30000031ff347230 */ /* 0x000fe20000004100 */
[----:B------:R-:W-:Y:S01]  /*6e80*/  IADD3 R113, PT, PT, R88, UR43, RZ ;  /* 0x0000002b58717c10 */ /* 0x000fe2000fffe0ff */
[----:B------:R-:W-:Y:S01]  /*6e90*/  HADD2.F32 R56, -RZ, R53.H1_H1 ;  /* 0x30000035ff387230 */ /* 0x000fe20000004100 */
[----:B------:R-:W-:Y:S01]  /*6ea0*/  MOV R102, 0x10 ;  /* 0x0000001000667802 */ /* 0x000fe20000000f00 */
[----:B------:R-:W-:Y:S01]  /*6eb0*/  HADD2.F32 R60, -RZ, R57.H1_H1 ;  /* 0x30000039ff3c7230 */ /* 0x000fe20000004100 */
[----:B------:R-:W-:Y:S01]  /*6ec0*/  LOP3.LUT P5, RZ, R89, 0x80, RZ, 0xc0, !PT ;  /* 0x0000008059ff7812 */ /* 0x000fe200078ac0ff */
[--C-:B------:R-:W-:Y:S01]  /*6ed0*/  HADD2.F32 R45, -RZ, R47.reuse.H0_H0 ;  /* 0x2000002fff2d7230 */ /* 0x100fe20000004100 */
[----:B------:R-:W-:Y:S01]  /*6ee0*/  F2FP.F16.E5M2.UNPACK_B R59, R76.H1 ;  /* 0x0000004cff3b723e */ /* 0x000fe200030004ff */
[----:B------:R-:W-:Y:S01]  /*6ef0*/  HADD2.F32 R50, -RZ, R47.H1_H1 ;  /* 0x3000002fff327230 */ /* 0x000fe20000004100 */
[----:B------:R-:W-:Y:S01]  /*6f00*/  SEL R102, R102, 0xfffffff0, !P5 ;  /* 0xfffffff066667807 */ /* 0x000fe20006800000 */
[----:B------:R-:W-:Y:S01]  /*6f10*/  HADD2.F32 R47, -RZ, R49.H0_H0 ;  /* 0x20000031ff2f7230 */ /* 0x000fe20000004100 */
[-C--:B------:R-:W-:Y:S01]  /*6f20*/  F2FP.F16.E5M2.UNPACK_B R61, R77.reuse ;  /* 0x0000004dff3d723e */ /* 0x080fe200020004ff */
[--C-:B------:R-:W-:Y:S01]  /*6f30*/  HADD2.F32 R49, -RZ, R51.reuse.H0_H0 ;  /* 0x20000033ff317230 */ /* 0x100fe20000004100 */
[----:B------:R-:W-:Y:S01]  /*6f40*/  IADD3 R100, PT, PT, R113, R102, RZ ;  /* 0x0000006671647210 */ /* 0x000fe20007ffe0ff */
[----:B------:R-:W-:Y:S01]  /*6f50*/  HADD2.F32 R54, -RZ, R51.H1_H1 ;  /* 0x30000033ff367230 */ /* 0x000fe20000004100 */
[----:B------:R-:W-:Y:S01]  /*6f60*/  F2FP.F16.E5M2.UNPACK_B R63, R77.H1 ;  /* 0x0000004dff3f723e */ /* 0x000fe200030004ff */
[----:B------:R-:W-:Y:S01]  /*6f70*/  HADD2.F32 R51, -RZ, R53.H0_H0 ;  /* 0x20000035ff337230 */ /* 0x000fe20000004100 */
[-C--:B------:R-:W-:Y:S01]  /*6f80*/  F2FP.F16.E5M2.UNPACK_B R65, R78.reuse ;  /* 0x0000004eff41723e */ /* 0x080fe200020004ff */
[----:B------:R-:W-:Y:S01]  /*6f90*/  HADD2.F32 R64, -RZ, R61.H1_H1 ;  /* 0x3000003dff407230 */ /* 0x000fe20000004100 */
[----:B------:R-:W-:Y:S01]  /*6fa0*/  F2FP.F16.E5M2.UNPACK_B R67, R78.H1 ;  /* 0x0000004eff43723e */ /* 0x000fe200030004ff */
[C---:B----4-:R-:W-:Y:S01]  /*6fb0*/  FMUL R0, R38.reuse, R4 ;  /* 0x0000000426007220 */ /* 0x050fe20000400000 */
[C---:B------:R-:W-:Y:S01]  /*6fc0*/  FMUL R2, R38.reuse, R5 ;  /* 0x0000000526027220 */ /* 0x040fe20000400000 */
[C---:B------:R-:W-:Y:S01]  /*6fd0*/  FMUL R4, R38.reuse, R8 ;  /* 0x0000000826047220 */ /* 0x040fe20000400000 */
[C---:B------:R-:W-:Y:S01]  /*6fe0*/  FMUL R5, R38.reuse, R9 ;  /* 0x0000000926057220 */ /* 0x040fe20000400000 */
[C---:B------:R-:W-:Y:S01]  /*6ff0*/  FFMA R0, R41.reuse, R40, R0 ;  /* 0x0000002829007223 */ /* 0x040fe20000000000 */
[C---:B------:R-:W-:Y:S01]  /*7000*/  FFMA R2, R41.reuse, R42, R2 ;  /* 0x0000002a29027223 */ /* 0x040fe20000000002 */
[C---:B------:R-:W-:Y:S01]  /*7010*/  FMUL R8, R38.reuse, R12 ;  /* 0x0000000c26087220 */ /* 0x040fe20000400000 */
[C---:B------:R-:W-:Y:S01]  /*7020*/  FMUL R9, R38.reuse, R13 ;  /* 0x0000000d26097220 */ /* 0x040fe20000400000 */
[C---:B------:R-:W-:Y:S01]  /*7030*/  FMUL R12, R38.reuse, R16 ;  /* 0x00000010260c7220 */ /* 0x040fe20000400000 */
[C---:B------:R-:W-:Y:S01]  /*7040*/  FMUL R13, R38.reuse, R17 ;  /* 0x00000011260d7220 */ /* 0x040fe20000400000 */
[C---:B------:R-:W-:Y:S01]  /*7050*/  FMUL R16, R38.reuse, R20 ;  /* 0x0000001426107220 */ /* 0x040fe20000400000 */
[C---:B------:R-:W-:Y:S01]  /*7060*/  FMUL R17, R38.reuse, R21 ;  /* 0x0000001526117220 */ /* 0x040fe20000400000 */
[C---:B------:R-:W-:Y:S01]  /*7070*/  FMUL R20, R38.reuse, R24 ;  /* 0x0000001826147220 */ /* 0x040fe20000400000 */
[C---:B------:R-:W-:Y:S01]  /*7080*/  FMUL R21, R38.reuse, R25 ;  /* 0x0000001926157220 */ /* 0x040fe20000400000 */
[----:B------:R-:W-:Y:S02]  /*7090*/  HADD2.F32 R68, -RZ, R65.H1_H1 ;  /* 0x30000041ff447230 */ /* 0x000fe40000004100 */
[C---:B------:R-:W-:Y:S01]  /*70a0*/  FMUL R24, R38.reuse, R28 ;  /* 0x0000001c26187220 */ /* 0x040fe20000400000 */
[C---:B------:R-:W-:Y:S01]  /*70b0*/  FMUL R25, R38.reuse, R29 ;  /* 0x0000001d26197220 */ /* 0x040fe20000400000 */
[C---:B------:R-:W-:Y:S01]  /*70c0*/  FMUL R28, R38.reuse, R32 ;  /* 0x00000020261c7220 */ /* 0x040fe20000400000 */
[C---:B------:R-:W-:Y:S01]  /*70d0*/  FMUL R29, R38.reuse, R33 ;  /* 0x00000021261d7220 */ /* 0x040fe20000400000 */
[C---:B------:R-:W-:Y:S01]  /*70e0*/  FMUL R3, R38.reuse, R6 ;  /* 0x0000000626037220 */ /* 0x040fe20000400000 */
[C---:B------:R-:W-:Y:S01]  /*70f0*/  FMUL R7, R38.reuse, R7 ;  /* 0x0000000726077220 */ /* 0x040fe20000400000 */
[C---:B------:R-:W-:Y:S01]  /*7100*/  FMUL R6, R38.reuse, R10 ;  /* 0x0000000a26067220 */ /* 0x040fe20000400000 */
[-C--:B------:R-:W-:Y:S01]  /*7110*/  F2FP.F16.E5M2.UNPACK_B R40, R79.reuse ;  /* 0x0000004fff28723e */ /* 0x080fe200020004ff */
[C---:B------:R-:W-:Y:S01]  /*7120*/  FFMA R3, R41.reuse, R44, R3 ;  /* 0x0000002c29037223 */ /* 0x040fe20000000003 */
[C---:B------:R-:W-:Y:S01]  /*7130*/  FFMA R7, R41.reuse, R46, R7 ;  /* 0x0000002e29077223 */ /* 0x040fe20000000007 */
[----:B------:R-:W-:Y:S01]  /*7140*/  F2FP.F16.E5M2.UNPACK_B R42, R79.H1 ;  /* 0x0000004fff2a723e */ /* 0x000fe200030004ff */
[C---:B------:R-:W-:Y:S01]  /*7150*/  FFMA R4, R41.reuse, R43, R4 ;  /* 0x0000002b29047223 */ /* 0x040fe20000000004 */
[----:B------:R-:W-:Y:S01]  /*7160*/  FFMA R5, R41, R48, R5 ;  /* 0x0000003029057223 */ /* 0x000fe20000000005 */
[----:B------:R-:W-:Y:S01]  /*7170*/  ISETP.NE.AND P0, PT, R99, RZ, PT ;  /* 0x000000ff6300720c */ /* 0x000fe20003f05270 */
[----:B------:R-:W-:Y:S01]  /*7180*/  FFMA R6, R41, R45, R6 ;  /* 0x0000002d29067223 */ /* 0x000fe20000000006 */
[----:B------:R-:W-:Y:S01]  /*7190*/  F2FP.SATFINITE.E5M2.F32.PACK_AB_MERGE_C R105, R7, R3, RZ ;  /* 0x000000030769723e */ /* 0x000fe200048060ff */
[C---:B------:R-:W-:Y:S01]  /*71a0*/  FMUL R11, R38.reuse, R11 ;  /* 0x0000000b260b7220 */ /* 0x040fe20000400000 */
[C---:B------:R-:W-:Y:S01]  /*71b0*/  FMUL R10, R38.reuse, R14 ;  /* 0x0000000e260a7220 */ /* 0x040fe20000400000 */
[----:B------:R-:W-:Y:S01]  /*71c0*/  FMUL R15, R38, R15 ;  /* 0x0000000f260f7220 */ /* 0x000fe20000400000 */
[----:B------:R-:W-:Y:S01]  /*71d0*/  F2FP.SATFINITE.E5M2.F32.PACK_AB_MERGE_C R104, R2, R0, R105 ;  /* 0x000000000268723e */ /* 0x000fe20004806069 */
[C---:B------:R-:W-:Y:S01]  /*71e0*/  FFMA R11, R41.reuse, R50, R11 ;  /* 0x00000032290b7223 */ /* 0x040fe2000000000b */
[----:B------:R-:W-:Y:S01]  /*71f0*/  FFMA R8, R41, R47, R8 ;  /* 0x0000002f29087223 */ /* 0x000fe20000000008 */
[----:B------:R-:W-:Y:S01]  /*7200*/  ISETP.NE.AND P6, PT, R103, RZ, PT ;  /* 0x000000ff6700720c */ /* 0x000fe20003fc5270 */
[----:B------:R-:W-:Y:S01]  /*7210*/  FFMA R9, R41, R52, R9 ;  /* 0x0000003429097223 */ /* 0x000fe20000000009 */
[--C-:B------:R-:W-:Y:S01]  /*7220*/  HADD2.F32 R53, -RZ, R55.reuse.H0_H0 ;  /* 0x20000037ff357230 */ /* 0x100fe20000004100 */
[----:B------:R-:W-:Y:S01]  /*7230*/  F2FP.SATFINITE.E5M2.F32.PACK_AB_MERGE_C R105, R11, R6, RZ ;  /* 0x000000060b69723e */ /* 0x000fe200048060ff */
[C---:B------:R-:W-:Y:S01]  /*7240*/  FFMA R10, R41.reuse, R49, R10 ;  /* 0x00000031290a7223 */ /* 0x040fe2000000000a */
[C---:B------:R-:W-:Y:S01]  /*7250*/  FFMA R15, R41.reuse, R54, R15 ;  /* 0x00000036290f7223 */ /* 0x040fe2000000000f */
[----:B------:R-:W-:Y:S01]  /*7260*/  FFMA R12, R41, R51, R12 ;  /* 0x00000033290c7223 */ /* 0x000fe2000000000c */
[----:B------:R-:W-:Y:S01]  /*7270*/  F2FP.SATFINITE.E5M2.F32.PACK_AB_MERGE_C R105, R5, R4, R105 ;  /* 0x000000040569723e */ /* 0x000fe20004806069 */
[----:B------:R-:W-:Y:S01]  /*7280*/  FFMA R13, R41, R56, R13 ;  /* 0x00000038290d7223 */ /* 0x000fe2000000000d */
[----:B------:R-:W-:Y:S01]  /*7290*/  HADD2.F32 R58, -RZ, R55.H1_H1 ;  /* 0x30000037ff3a7230 */ /* 0x000fe20000004100 */
[----:B------:R-:W-:Y:S01]  /*72a0*/  F2FP.SATFINITE.E5M2.F32.PACK_AB_MERGE_C R106, R15, R10, RZ ;  /* 0x0000000a0f6a723e */ /* 0x000fe200048060ff */
[----:B------:R-:W-:Y:S02]  /*72b0*/  HADD2.F32 R55, -RZ, R57.H0_H0 ;  /* 0x20000039ff377230 */ /* 0x000fe40000004100 */
[C---:B------:R-:W-:Y:S01]  /*72c0*/  FMUL R14, R38.reuse, R18 ;  /* 0x00000012260e7220 */ /* 0x040fe20000400000 */
[C---:B------:R-:W-:Y:S01]  /*72d0*/  FMUL R19, R38.reuse, R19 ;  /* 0x0000001326137220 */ /* 0x040fe20000400000 */
[--C-:B------:R-:W-:Y:S02]  /*72e0*/  HADD2.F32 R57, -RZ, R59.reuse.H0_H0 ;  /* 0x2000003bff397230 */ /* 0x100fe40000004100 */
[C---:B------:R-:W-:Y:S01]  /*72f0*/  FMUL R18, R38.reuse, R22 ;  /* 0x0000001626127220 */ /* 0x040fe20000400000 */
[C---:B------:R-:W-:Y:S01]  /*7300*/  FFMA R14, R41.reuse, R53, R14 ;  /* 0x00000035290e7223 */ /* 0x040fe2000000000e */
[----:B------:R-:W-:Y:S02]  /*7310*/  HADD2.F32 R62, -RZ, R59.H1_H1 ;  /* 0x3000003bff3e7230 */ /* 0x000fe40000004100 */
[C---:B------:R-:W-:Y:S01]  /*7320*/  FFMA R19, R41.reuse, R58, R19 ;  /* 0x0000003a29137223 */ /* 0x040fe20000000013 */
[----:B------:R-:W-:Y:S02]  /*7330*/  HADD2.F32 R59, -RZ, R61.H0_H0 ;  /* 0x2000003dff3b7230 */ /* 0x000fe40000004100 */
[C---:B------:R-:W-:Y:S01]  /*7340*/  FMUL R23, R38.reuse, R23 ;  /* 0x0000001726177220 */ /* 0x040fe20000400000 */
[C---:B------:R-:W-:Y:S01]  /*7350*/  FFMA R16, R41.reuse, R55, R16 ;  /* 0x0000003729107223 */ /* 0x040fe20000000010 */
[C---:B------:R-:W-:Y:S01]  /*7360*/  FFMA R17, R41.reuse, R60, R17 ;  /* 0x0000003c29117223 */ /* 0x040fe20000000011 */
[--C-:B------:R-:W-:Y:S02]  /*7370*/  HADD2.F32 R61, -RZ, R63.reuse.H0_H0 ;  /* 0x2000003fff3d7230 */ /* 0x100fe40000004100 */
[C---:B------:R-:W-:Y:S01]  /*7380*/  FFMA R18, R41.reuse, R57, R18 ;  /* 0x0000003929127223 */ /* 0x040fe20000000012 */
[----:B------:R-:W-:Y:S02]  /*7390*/  HADD2.F32 R66, -RZ, R63.H1_H1 ;  /* 0x3000003fff427230 */ /* 0x000fe40000004100 */
[C---:B------:R-:W-:Y:S01]  /*73a0*/  FMUL R22, R38.reuse, R26 ;  /* 0x0000001a26167220 */ /* 0x040fe20000400000 */
[----:B------:R-:W-:Y:S02]  /*73b0*/  HADD2.F32 R63, -RZ, R65.H0_H0 ;  /* 0x20000041ff3f7230 */ /* 0x000fe40000004100 */
[C---:B------:R-:W-:Y:S01]  /*73c0*/  FFMA R23, R41.reuse, R62, R23 ;  /* 0x0000003e29177223 */ /* 0x040fe20000000017 */
[C---:B------:R-:W-:Y:S01]  /*73d0*/  FMUL R27, R38.reuse, R27 ;  /* 0x0000001b261b7220 */ /* 0x040fe20000400000 */
[C---:B------:R-:W-:Y:S01]  /*73e0*/  FFMA R20, R41.reuse, R59, R20 ;  /* 0x0000003b29147223 */ /* 0x040fe20000000014 */
[C---:B------:R-:W-:Y:S01]  /*73f0*/  FFMA R21, R41.reuse, R64, R21 ;  /* 0x0000004029157223 */ /* 0x040fe20000000015 */
[--C-:B------:R-:W-:Y:S02]  /*7400*/  HADD2.F32 R65, -RZ, R67.reuse.H0_H0 ;  /* 0x20000043ff417230 */ /* 0x100fe40000004100 */
[C---:B------:R-:W-:Y:S01]  /*7410*/  FFMA R22, R41.reuse, R61, R22 ;  /* 0x0000003d29167223 */ /* 0x040fe20000000016 */
[----:B------:R-:W-:Y:S02]  /*7420*/  HADD2.F32 R70, -RZ, R67.H1_H1 ;  /* 0x30000043ff467230 */ /* 0x000fe40000004100 */
[C---:B------:R-:W-:Y:S01]  /*7430*/  FMUL R26, R38.reuse, R30 ;  /* 0x0000001e261a7220 */ /* 0x040fe20000400000 */
[--C-:B------:R-:W-:Y:S02]  /*7440*/  HADD2.F32 R67, -RZ, R40.reuse.H0_H0 ;  /* 0x20000028ff437230 */ /* 0x100fe40000004100 */
[C---:B------:R-:W-:Y:S01]  /*7450*/  FFMA R27, R41.reuse, R66, R27 ;  /* 0x00000042291b7223 */ /* 0x040fe2000000001b */
[C---:B------:R-:W-:Y:S01]  /*7460*/  FMUL R31, R38.reuse, R31 ;  /* 0x0000001f261f7220 */ /* 0x040fe20000400000 */
[C---:B------:R-:W-:Y:S01]  /*7470*/  FFMA R24, R41.reuse, R63, R24 ;  /* 0x0000003f29187223 */ /* 0x040fe20000000018 */
[----:B------:R-:W-:Y:S02]  /*7480*/  HADD2.F32 R40, -RZ, R40.H1_H1 ;  /* 0x30000028ff287230 */ /* 0x000fe40000004100 */
[C---:B------:R-:W-:Y:S01]  /*7490*/  FFMA R25, R41.reuse, R68, R25 ;  /* 0x0000004429197223 */ /* 0x040fe20000000019 */
[--C-:B------:R-:W-:Y:S02]  /*74a0*/  HADD2.F32 R69, -RZ, R42.reuse.H0_H0 ;  /* 0x2000002aff457230 */ /* 0x100fe40000004100 */
[C---:B------:R-:W-:Y:S01]  /*74b0*/  FFMA R26, R41.reuse, R65, R26 ;  /* 0x00000041291a7223 */ /* 0x040fe2000000001a */
[----:B------:R-:W-:Y:S02]  /*74c0*/  HADD2.F32 R42, -RZ, R42.H1_H1 ;  /* 0x3000002aff2a7230 */ /* 0x000fe40000004100 */
[C---:B------:R-:W-:Y:S01]  /*74d0*/  FMUL R30, R38.reuse, R34 ;  /* 0x00000022261e7220 */ /* 0x040fe20000400000 */
[----:B------:R-:W-:Y:S01]  /*74e0*/  FFMA R31, R41, R70, R31 ;  /* 0x00000046291f7223 */ /* 0x000fe2000000001f */
[----:B------:R-:W-:Y:S01]  /*74f0*/  FMUL R35, R38, R35 ;  /* 0x0000002326237220 */ /* 0x000fe20000400000 */
[----:B------:R-:W-:Y:S01]  /*7500*/  F2FP.SATFINITE.E5M2.F32.PACK_AB_MERGE_C R107, R19, R14, RZ ;  /* 0x0000000e136b723e */ /* 0x000fe200048060ff */
[C---:B------:R-:W-:Y:S01]  /*7510*/  FFMA R28, R41.reuse, R67, R28 ;  /* 0x00000043291c7223 */ /* 0x040fe2000000001c */
[C---:B------:R-:W-:Y:S01]  /*7520*/  FFMA R29, R41.reuse, R40, R29 ;  /* 0x00000028291d7223 */ /* 0x040fe2000000001d */
[C---:B------:R-:W-:Y:S01]  /*7530*/  FFMA R30, R41.reuse, R69, R30 ;  /* 0x00000045291e7223 */ /* 0x040fe2000000001e */
[----:B------:R-:W-:Y:S01]  /*7540*/  FFMA R35, R41, R42, R35 ;  /* 0x0000002a29237223 */ /* 0x000fe20000000023 */
[----:B------:R-:W-:Y:S02]  /*7550*/  F2FP.SATFINITE.E5M2.F32.PACK_AB_MERGE_C R106, R9, R8, R106 ;  /* 0x00000008096a723e */ /* 0x000fe4000480606a */
[----:B------:R-:W-:Y:S02]  /*7560*/  F2FP.SATFINITE.E5M2.F32.PACK_AB_MERGE_C R107, R13, R12, R107 ;  /* 0x0000000c0d6b723e */ /* 0x000fe4000480606b */
[----:B------:R-:W-:Y:S02]  /*7570*/  F2FP.SATFINITE.E5M2.F32.PACK_AB_MERGE_C R108, R23, R18, RZ ;  /* 0x00000012176c723e */ /* 0x000fe400048060ff */
[----:B------:R-:W-:Y:S01]  /*7580*/  F2FP.SATFINITE.E5M2.F32.PACK_AB_MERGE_C R109, R27, R22, RZ ;  /* 0x000000161b6d723e */ /* 0x000fe200048060ff */
[----:B------:R1:W-:Y:S01]  /*7590*/  STS.128 [R88+UR43+0x4200], R104 ;  /* 0x0042006858007988 */ /* 0x0003e20008000c2b */
[----:B------:R-:W-:Y:S02]  /*75a0*/  F2FP.SATFINITE.E5M2.F32.PACK_AB_MERGE_C R112, R31, R26, RZ ;  /* 0x0000001a1f70723e */ /* 0x000fe400048060ff */
[----:B------:R-:W-:Y:S02]  /*75b0*/  F2FP.SATFINITE.E5M2.F32.PACK_AB_MERGE_C R114, R35, R30, RZ ;  /* 0x0000001e2372723e */ /* 0x000fe400048060ff */
[----:B------:R-:W-:Y:S02]  /*75c0*/  F2FP.SATFINITE.E5M2.F32.PACK_AB_MERGE_C R108, R17, R16, R108 ;  /* 0x00000010116c723e */ /* 0x000fe4000480606c */
[----:B------:R-:W-:Y:S02]  /*75d0*/  F2FP.SATFINITE.E5M2.F32.PACK_AB_MERGE_C R109, R21, R20, R109 ;  /* 0x00000014156d723e */ /* 0x000fe4000480606d */
[----:B------:R-:W-:Y:S02]  /*75e0*/  F2FP.SATFINITE.E5M2.F32.PACK_AB_MERGE_C R110, R25, R24, R112 ;  /* 0x00000018196e723e */ /* 0x000fe40004806070 */
[----:B------:R-:W-:Y:S02]  /*75f0*/  F2FP.SATFINITE.E5M2.F32.PACK_AB_MERGE_C R111, R29, R28, R114 ;  /* 0x0000001c1d6f723e */ /* 0x000fe40004806072 */
[----:B------:R-:W-:Y:S02]  /*7600*/  LEA R112, R95, UR43, 0x3 ;  /* 0x0000002b5f707c11 */ /* 0x000fe4000f8e18ff */
[----:B------:R-:W-:Y:S01]  /*7610*/  @P6 SHF.L.U32 R113, R94, 0x1f, RZ ;  /* 0x0000001f5e716819 */ /* 0x000fe200000006ff */
[----:B------:R1:W-:Y:S01]  /*7620*/  STS.128 [R100+0x4200], R108 ;  /* 0x0042006c64007388 */ /* 0x0003e20000000c00 */
[----:B------:R-:W-:Y:S01]  /*7630*/  @!PT LDS RZ, [RZ] ;  /* 0x00000000fffff984 */ /* 0x000fe20000000800 */
[----:B------:R-:W-:Y:S01]  /*7640*/  @!PT LDS RZ, [RZ] ;  /* 0x00000000fffff984 */ /* 0x000fe20000000800 */
[----:B------:R-:W-:Y:S01]  /*7650*/  @!PT LDS RZ, [RZ] ;  /* 0x00000000fffff984 */ /* 0x000fe20000000800 */
[----:B------:R-:W-:Y:S01]  /*7660*/  @!PT LDS RZ, [RZ] ;  /* 0x00000000fffff984 */ /* 0x000fe20000000800 */
[----:B------:R2:W-:Y:S07]  /*7670*/  MEMBAR.ALL.CTA ;  /* 0x0000000000007992 */ /* 0x0005ee0000008000 */
[----:B--2---:R-:W2:Y:S02]  /*7680*/  FENCE.VIEW.ASYNC.S ;  /* 0x00000000000073c6 */ /* 0x004ea40000000000 */
[----:B--2---:R-:W-:Y:S06]  /*7690*/  BAR.SYNC.DEFER_BLOCKING 0x1, 0x80 ;  /* 0x0042000000007b1d */ /* 0x004fec0000010000 */
[----:B------:R-:W-:Y:S05]  /*76a0*/  @P0 BRA `(.L_x_121) ;  /* 0x0000000000380947 */ /* 0x000fea0003800000 */
[----:B------:R-:W-:Y:S01]  /*76b0*/  UIADD3 UR4, UPT, UPT, UR43, 0x4200, URZ ;  /* 0x000042002b047890 */ /* 0x000fe2000fffe0ff */
[----:B------:R-:W-:Y:S01]  /*76c0*/  UMOV UR51, UR36 ;  /* 0x0000002400337c82 */ /* 0x000fe20008000000 */
[----:B------:R-:W-:Y:S02]  /*76d0*/  UIADD3 UR9, UPT, UPT, UR49, 0x80, URZ ;  /* 0x0000008031097890 */ /* 0x000fe4000fffe0ff */
[----:B------:R-:W-:Y:S02]  /*76e0*/  UIADD3 UR8, UPT, UPT, UR43, 0x4a00, URZ ;  /* 0x00004a002b087890 */ /* 0x000fe4000fffe0ff */
[----:B------:R-:W-:Y:S01]  /*76f0*/  MOV R98, UR4 ;  /* 0x0000000400627c02 */ /* 0x000fe20008000f00 */
[----:B------:R-:W-:Y:S01]  /*7700*/  UIADD3 UR4, UP0, UPT, UR60, 0x680, URZ ;  /* 0x000006803c047890 */ /* 0x000fe2000ff1e0ff */
[----:B------:R-:W-:Y:S02]  /*7710*/  UMOV UR10, UR50 ;  /* 0x00000032000a7c82 */ /* 0x000fe40008000000 */
[----:B------:R-:W-:Y:S01]  /*7720*/  R2UR UR48, R98 ;  /* 0x00000000623072ca */ /* 0x000fe200000e0000 */
[----:B------:R-:W-:Y:S01]  /*7730*/  UIADD3.X UR5, UPT, UPT, URZ, UR61, URZ, UP0, !UPT ;  /* 0x0000003dff057290 */ /* 0x000fe200087fe4ff */
[----:B------:R-:W-:Y:S11]  /*7740*/  UMOV UR11, UR36 ;  /* 0x00000024000b7c82 */ /* 0x000ff60008000000 */
[----:B------:R2:W-:Y:S01]  /*7750*/  UTMASTG.3D [UR48], [UR4] ;  /* 0x00000030040073b5 */ /* 0x0005e20008010000 */
[----:B------:R2:W-:Y:S01]  /*7760*/  UTMASTG.3D [UR8], [UR4] ;  /* 0x00000008040073b5 */ /* 0x0005e20008010000 */
[----:B------:R0:W-:Y:S01]  /*7770*/  UTMACMDFLUSH ;  /* 0x00000000000079b7 */ /* 0x0001e20000000000 */
[----:B--2---:R-:W-:Y:S04]  /*7780*/  DEPBAR.LE SB0, 0x1 ;  /* 0x000080400000791a */ /* 0x004fe80000000000 */
.L_x_121:
[----:B------:R-:W-:Y:S05]  /*7790*/  BSYNC.RECONVERGENT B0 ;  /* 0x0000000000007941 */ /* 0x000fea0003800200 */
.L_x_120:
[----:B------:R-:W-:Y:S06]  /*77a0*/  BAR.SYNC.DEFER_BLOCKING 0x1, 0x80 ;  /* 0x0042000000007b1d */ /* 0x000fec0000010000 */
[----:B------:R-:W2:Y:S01]  /*77b0*/  @P6 SYNCS.PHASECHK.TRANS64.TRYWAIT P0, [R112+URZ+0x80], R113 ;  /* 0x00008071700065a7 */ /* 0x000ea200080011ff */
[----:B------:R-:W-:Y:S01]  /*77c0*/  BSSY B1, `(.L_x_122) ;  /* 0x0000020000017945 */ /* 0x000fe20003800000 */
[----:B--2---:R-:W-:Y:S03]  /*77d0*/  @P6 SEL R71, RZ, 0x1, !P0 ;  /* 0x00000001ff476807 */ /* 0x004fe60004000000 */
[----:B------:R-:W-:Y:S05]  /*77e0*/  @!P6 BRA `(.L_x_123) ;  /* 0x000000000074e947 */ /* 0x000fea0003800000 */
[----:B------:R-:W-:Y:S01]  /*77f0*/  ISETP.NE.AND P1, PT, R101, RZ, PT ;  /* 0x000000ff6500720c */ /* 0x000fe20003f25270 */
[----:B------:R-:W2:Y:S01]  /*7800*/  S2R R0, SR_CgaCtaId ;  /* 0x0000000000007919 */ /* 0x000ea20000008800 */
[----:B------:R-:W-:Y:S01]  /*7810*/  ISETP.NE.AND P0, PT, R71, RZ, PT ;  /* 0x000000ff4700720c */ /* 0x000fe20003f05270 */
[----:B------:R-:W-:Y:S10]  /*7820*/  BSSY B0, `(.L_x_124) ;  /* 0x0000008000007945 */ /* 0x000ff40003800000 */
[----:B------:R-:W-:Y:S05]  /*7830*/  @P1 IMAD R2, R95, 0x1000, R88 ;  /* 0x000010005f021824 */ /* 0x000fea00078e0258 */
[----:B------:R-:W-:Y:S05]  /*7840*/  @P1 IADD3 R3, PT, PT, R2, UR43, RZ ;  /* 0x0000002b02031c10 */ /* 0x000fea000fffe0ff */
[----:B------:R-:W-:Y:S01]  /*7850*/  @P1 IMAD.IADD R4, R3, 0x1, R102 ;  /* 0x0000000103041824 */ /* 0x000fe200078e0266 */
[----:B------:R-:W-:Y:S06]  /*7860*/  @P0 BRA `(.L_x_125) ;  /* 0x00000000000c0947 */ /* 0x000fec0003800000 */
[----:B------:R-:W-:Y:S04]  /*7870*/  SHF.L.U32 R3, R94, 0x1f, RZ ;  /* 0x0000001f5e037819 */ /* 0x000fe800000006ff */
[----:B------:R-:W3:Y:S02]  /*7880*/  SYNCS.PHASECHK.TRANS64.TRYWAIT P0, [R112+URZ+0x80], R3 ;  /* 0x00008003700075a7 */ /* 0x000ee400080011ff */
[----:B---3--:R-:W-:Y:S05]  /*7890*/  @!P0 BRA `(.L_x_126) ;  /* 0x0000003400948947 */ /* 0x008fea0003800000 */
.L_x_125:
[----:B------:R-:W-:Y:S05]  /*78a0*/  BSYNC B0 ;  /* 0x0000000000007941 */ /* 0x000fea0003800000 */
.L_x_124:
[----:B------:R-:W-:Y:S01]  /*78b0*/  ISETP.NE.AND P0, PT, R101, RZ, PT ;  /* 0x000000ff6500720c */ /* 0x000fe20003f05270 */
[----:B---3--:R-:W-:Y:S02]  /*78c0*/  VIADD R3, R112, 0xa0 ;  /* 0x000000a070037836 */ /* 0x008fe40000000000 */
[----:B------:R-:W-:Y:S03]  /*78d0*/  VIADD R95, R95, 0x1 ;  /* 0x000000015f5f7836 */ /* 0x000fe60000000000 */
[----:B--2---:R-:W-:Y:S07]  /*78e0*/  PRMT R0, R0, 0x654, R3 ;  /* 0x0000065400007816 */ /* 0x004fee0000000003 */
[----:B------:R2:W3:Y:S04]  /*78f0*/  @P0 LDS.128 R72, [R2+UR43+0x200] ;  /* 0x0002002b02480984 */ /* 0x0004e80008000c00 */
[----:B------:R2:W4:Y:S01]  /*7900*/  @P0 LDS.128 R76, [R4+0x200] ;  /* 0x00020000044c0984 */ /* 0x0005220000000c00 */
        /* <DEDUP_REMOVED lines=11> */
.L_x_123:
[----:B------:R-:W-:Y:S05]  /*79c0*/  BSYNC B1 ;  /* 0x0000000000017941 */ /* 0x000fea0003800000 */
.L_x_122:
[----:B--2---:R-:W-:Y:S05]  /*79d0*/  VIADD R0, R39, 0x20 ;  /* 0x0000002027007836 */ /* 0x004fea0000000000 */
[----:B------:R-:W-:Y:S04]  /*79e0*/  SHF.R.U32.HI R0, RZ, 0x15, R0 ;  /* 0x00000015ff007819 */ /* 0x000fe80000011600 */
[----:B------:R-:W-:Y:S11]  /*79f0*/  LOP3.LUT P0, RZ, R0, 0x3, R91, 0x48, !PT ;  /* 0x0000000300ff7812 */ /* 0x000ff6000780485b */
[----:B------:R-:W-:Y:S02]  /*7a00*/  @!UPT UIADD3 URZ, UPT, UPT, URZ, URZ, URZ ;  /* 0x000000fffffff290 */ /* 0x000fe4000fffe0ff */
[----:B------:R-:W-:Y:S05]  /*7a10*/  @!P0 BRA `(.L_x_127) ;  /* 0x0000000000408947 */ /* 0x000fea0003800000 */
[----:B------:R-:W2:Y:S01]  /*7a20*/  LDCU.64 UR8, c[0x4][0x78] ;  /* 0x01000f00ff0877ac */ /* 0x000ea20008000a00 */
[----:B------:R-:W-:Y:S01]  /*7a30*/  MOV R3, 0x0 ;  /* 0x0000000000037802 */ /* 0x000fe20000000f00 */
[----:B------:R-:W-:Y:S02]  /*7a40*/  HFMA2 R12, -RZ, RZ, 0, 5.9604644775390625e-08 ;  /* 0x00000001ff0c7431 */ /* 0x000fe400000001ff */
[----:B------:R-:W-:Y:S02]  /*7a50*/  IMAD.MOV.U32 R8, RZ, RZ, 0x192 ;  /* 0x00000192ff087424 */ /* 0x000fe400078e00ff */
[----:B------:R-:W-:Y:S01]  /*7a60*/  IMAD.MOV.U32 R13, RZ, RZ, RZ ;  /* 0x000000ffff0d7224 */ /* 0x000fe200078e00ff */
[----:B------:R-:W5:Y:S01]  /*7a70*/  LDCU.64 UR6, c[0x4][0x80] ;  /* 0x01001000ff0677ac */ /* 0x000f620008000a00 */
[----:B------:R-:W1:Y:S01]  /*7a80*/  LDC.64 R2, c[0x4][R3] ;  /* 0x0100000003027b82 */ /* 0x000e620000000a00 */
[----:B------:R-:W3:Y:S01]  /*7a90*/  LDCU.64 UR4, c[0x4][0x18] ;  /* 0x01000300ff0477ac */ /* 0x000ee20008000a00 */
[----:B--2---:R-:W-:Y:S01]  /*7aa0*/  MOV R5, UR9 ;  /* 0x0000000900057c02 */ /* 0x004fe20008000f00 */
[----:B------:R-:W-:Y:S01]  /*7ab0*/  IMAD.U32 R4, RZ, RZ, UR8 ;  /* 0x00000008ff047e24 */ /* 0x000fe2000f8e00ff */
[----:B-----5:R-:W-:Y:S01]  /*7ac0*/  MOV R7, UR7 ;  /* 0x0000000700077c02 */ /* 0x020fe20008000f00 */
[----:B------:R-:W-:Y:S01]  /*7ad0*/  IMAD.U32 R6, RZ, RZ, UR6 ;  /* 0x00000006ff067e24 */ /* 0x000fe2000f8e00ff */
[----:B---3--:R-:W-:Y:S01]  /*7ae0*/  MOV R11, UR5 ;  /* 0x00000005000b7c02 */ /* 0x008fe20008000f00 */
[----:B------:R-:W-:Y:S02]  /*7af0*/  IMAD.U32 R10, RZ, RZ, UR4 ;  /* 0x00000004ff0a7e24 */ /* 0x000fe4000f8e00ff */
[----:B------:R-:W-:Y:S07]  /*7b00*/  LEPC R20, `(.L_x_127) ;  /* 0x000000001014794e */ /* 0x000fee0000000000 */
[----:B-1--4-:R-:W-:Y:S05]  /*7b10*/  CALL.ABS.NOINC R2 ;  /* 0x0000000002007343 */ /* 0x012fea0003c00000 */
.L_x_127:
[-C--:B---3--:R-:W-:Y:S01]  /*7b20*/  F2FP.F16.E5M2.UNPACK_B R42, R72.reuse ;  /* 0x00000048ff2a723e */ /* 0x088fe200020004ff */
        /* <DEDUP_REMOVED lines=13> */
[----:B------:R-:W-:Y:S01]  /*7c00*/  F2FP.F16.E5M2.UNPACK_B R54, R75 ;  /* 0x0000004bff36723e */ /* 0x000fe200020004ff */
[----:B------:R-:W2:Y:S01]  /*7c10*/  LDTM.x32 R4, tmem[UR4+0x20] ;  /* 0x00002004000479ee */ /* 0x000ea200082c0000 */
[----:B------:R-:W-:Y:S01]  /*7c20*/  HADD2.F32 R46, -RZ, R46.H1_H1 ;  /* 0x3000002eff2e7230 */ /* 0x000fe20000004100 */
[----:B----4-:R-:W-:Y:S01]  /*7c30*/  F2FP.F16.E5M2.UNPACK_B R58, R76 ;  /* 0x0000004cff3a723e */ /* 0x010fe200020004ff */
[--C-:B------:R-:W-:Y:S01]  /*7c40*/  HADD2.F32 R49, -RZ, R50.reuse.H0_H0 ;  /* 0x20000032ff317230 */ /* 0x100fe20000004100 */
[----:B------:R-:W-:Y:S01]  /*7c50*/  F2FP.F16.E5M2.UNPACK_B R62, R77 ;  /* 0x0000004dff3e723e */ /* 0x000fe200020004ff */
[----:B------:R-:W-:Y:S01]  /*7c60*/  HADD2.F32 R50, -RZ, R50.H1_H1 ;  /* 0x30000032ff327230 */ /* 0x000fe20000004100 */
[----:B------:R-:W-:Y:S01]  /*7c70*/  F2FP.F16.E5M2.UNPACK_B R66, R78 ;  /* 0x0000004eff42723e */ /* 0x000fe200020004ff */
[--C-:B------:R-:W-:Y:S01]  /*7c80*/  HADD2.F32 R53, -RZ, R54.reuse.H0_H0 ;  /* 0x20000036ff357230 */ /* 0x100fe20000004100 */
[----:B------:R-:W-:Y:S01]  /*7c90*/  F2FP.F16.E5M2.UNPACK_B R70, R79 ;  /* 0x0000004fff46723e */ /* 0x000fe200020004ff */
[----:B------:R-:W-:Y:S01]  /*7ca0*/  HADD2.F32 R54, -RZ, R54.H1_H1 ;  /* 0x30000036ff367230 */ /* 0x000fe20000004100 */
[----:B------:R-:W-:Y:S01]  /*7cb0*/  F2FP.F16.E5M2.UNPACK_B R56, R75.H1 ;  /* 0x0000004bff38723e */ /* 0x000fe200030004ff */
[--C-:B------:R-:W-:Y:S01]  /*7cc0*/  HADD2.F32 R57, -RZ, R58.reuse.H0_H0 ;  /* 0x2000003aff397230 */ /* 0x100fe20000004100 */
[----:B------:R-:W-:Y:S01]  /*7cd0*/  F2FP.F16.E5M2.UNPACK_B R60, R76.H1 ;  /* 0x0000004cff3c723e */ /* 0x000fe200030004ff */
[----:B------:R-:W-:Y:S01]  /*7ce0*/  HADD2.F32 R58, -RZ, R58.H1_H1 ;  /* 0x3000003aff3a7230 */ /* 0x000fe20000004100 */
[----:B------:R-:W-:Y:S01]  /*7cf0*/  F2FP.F16.E5M2.UNPACK_B R64, R77.H1 ;  /* 0x0000004dff40723e */ /* 0x000fe200030004ff */
[--C-:B------:R-:W-:Y:S01]  /*7d00*/  HADD2.F32 R61, -RZ, R62.reuse.H0_H0 ;  /* 0x2000003eff3d7230 */ /* 0x100fe20000004100 */
[----:B------:R-:W-:Y:S01]  /*7d10*/  F2FP.F16.E5M2.UNPACK_B R68, R78.H1 ;  /* 0x0000004eff44723e */ /* 0x000fe200030004ff */
[----:B------:R-:W-:Y:S01]  /*7d20*/  HADD2.F32 R62, -RZ, R62.H1_H1 ;  /* 0x3000003eff3e7230 */ /* 0x000fe20000004100 */
[----:B------:R-:W-:Y:S01]  /*7d30*/  ISETP.NE.AND P0, PT, R99, RZ, PT ;  /* 0x000000ff6300720c */ /* 0x000fe20003f05270 */
[--C-:B------:R-:W-:Y:S01]  /*7d40*/  HADD2.F32 R65, -RZ, R66.reuse.H0_H0 ;  /* 0x20000042ff417230 */ /* 0x100fe20000004100 */
[----:B------:R-:W-:Y:S01]  /*7d50*/  ISETP.NE.AND P6, PT, R103, RZ, PT ;  /* 0x000000ff6700720c */ /* 0x000fe20003fc5270 */
[----:B------:R-:W-:Y:S02]  /*7d60*/  HADD2.F32 R66, -RZ, R66.H1_H1 ;  /* 0x30000042ff427230 */ /* 0x000fe40000004100 */
[--C-:B------:R-:W-:Y:S02]  /*7d70*/  HADD2.F32 R69, -RZ, R70.reuse.H0_H0 ;  /* 0x20000046ff457230 */ /* 0x100fe40000004100 */
[C---:B--2---:R-:W-:Y:S01]  /*7d80*/  FMUL R0, R38.reuse, R4 ;  /* 0x0000000426007220 */ /* 0x044fe20000400000 */
        /* <DEDUP_REMOVED lines=20> */
[--C-:B------:R-:W-:Y:S02]  /*7ed0*/  HADD2.F32 R47, -RZ, R48.reuse.H0_H0 ;  /* 0x20000030ff2f7230 */ /* 0x100fe40000004100 */
[C---:B------:R-:W-:Y:S01]  /*7ee0*/  FMUL R6, R38.reuse, R10 ;  /* 0x0000000a26067220 */ /* 0x040fe20000400000 */
[C---:B------:R-:W-:Y:S01]  /*7ef0*/  FFMA R3, R41.reuse, R42, R3 ;  /* 0x0000002a29037223 */ /* 0x040fe20000000003 */
[----:B------:R-:W-:Y:S02]  /*7f00*/  HADD2.F32 R48, -RZ, R48.H1_H1 ;  /* 0x30000030ff307230 */ /* 0x000fe40000004100 */
[C---:B------:R-:W-:Y:S01]  /*7f10*/  FFMA R7, R41.reuse, R44, R7 ;  /* 0x0000002c29077223 */ /* 0x040fe20000000007 */
[C---:B------:R-:W-:Y:S01]  /*7f20*/  FFMA R4, R41.reuse, R45, R4 ;  /* 0x0000002d29047223 */ /* 0x040fe20000000004 */
[C---:B------:R-:W-:Y:S01]  /*7f30*/  FFMA R5, R41.reuse, R46, R5 ;  /* 0x0000002e29057223 */ /* 0x040fe20000000005 */
[----:B------:R-:W-:Y:S01]  /*7f40*/  FFMA R6, R41, R47, R6 ;  /* 0x0000002f29067223 */ /* 0x000fe20000000006 */
[----:B------:R-:W-:Y:S01]  /*7f50*/  FMUL R11, R38, R11 ;  /* 0x0000000b260b7220 */ /* 0x000fe20000400000 */
[----:B------:R-:W-:Y:S01]  /*7f60*/  F2FP.F16.E5M2.UNPACK_B R40, R79.H1 ;  /* 0x0000004fff28723e */ /* 0x000fe200030004ff */
[--C-:B------:R-:W-:Y:S01]  /*7f70*/  HADD2.F32 R51, -RZ, R52.reuse.H0_H0 ;  /* 0x20000034ff337230 */ /* 0x100fe20000004100 */
[----:B-1----:R-:W-:Y:S01]  /*7f80*/  F2FP.SATFINITE.E5M2.F32.PACK_AB_MERGE_C R105, R7, R3, RZ ;  /* 0x000000030769723e */ /* 0x002fe200048060ff */
[C---:B------:R-:W-:Y:S01]  /*7f90*/  FFMA R11, R41.reuse, R48, R11 ;  /* 0x00000030290b7223 */ /* 0x040fe2000000000b */
[C---:B------:R-:W-:Y:S01]  /*7fa0*/  FFMA R8, R41.reuse, R49, R8 ;  /* 0x0000003129087223 */ /* 0x040fe20000000008 */
[----:B------:R-:W-:Y:S01]  /*7fb0*/  FFMA R9, R41, R50, R9 ;  /* 0x0000003229097223 */ /* 0x000fe20000000009 */
[----:B------:R-:W-:Y:S01]  /*7fc0*/  F2FP.SATFINITE.E5M2.F32.PACK_AB_MERGE_C R104, R2, R0, R105 ;  /* 0x000000000268723e */ /* 0x000fe20004806069 */
[----:B------:R-:W-:Y:S01]  /*7fd0*/  HADD2.F32 R52, -RZ, R52.H1_H1 ;  /* 0x30000034ff347230 */ /* 0x000fe20000004100 */
[----:B------:R-:W-:Y:S01]  /*7fe0*/  F2FP.SATFINITE.E5M2.F32.PACK_AB_MERGE_C R106, R11, R6, RZ ;  /* 0x000000060b6a723e */ /* 0x000fe200048060ff */
[C---:B------:R-:W-:Y:S01]  /*7ff0*/  FMUL R10, R38.reuse, R14 ;  /* 0x0000000e260a7220 */ /* 0x040fe20000400000 */
[C---:B------:R-:W-:Y:S01]  /*8000*/  FMUL R15, R38.reuse, R15 ;  /* 0x0000000f260f7220 */ /* 0x040fe20000400000 */
[--C-:B------:R-:W-:Y:S01]  /*8010*/  HADD2.F32 R55, -RZ, R56.reuse.H0_H0 ;  /* 0x20000038ff377230 */ /* 0x100fe20000004100 */
[----:B------:R-:W-:Y:S01]  /*8020*/  F2FP.SATFINITE.E5M2.F32.PACK_AB_MERGE_C R105, R5, R4, R106 ;  /* 0x000000040569723e */ /* 0x000fe2000480606a */
[C---:B------:R-:W-:Y:S01]  /*8030*/  FFMA R10, R41.reuse, R51, R10 ;  /* 0x00000033290a7223 */ /* 0x040fe2000000000a */
[C---:B------:R-:W-:Y:S01]  /*8040*/  FFMA R15, R41.reuse, R52, R15 ;  /* 0x00000034290f7223 */ /* 0x040fe2000000000f */
[C---:B------:R-:W-:Y:S01]  /*8050*/  FFMA R12, R41.reuse, R53, R12 ;  /* 0x00000035290c7223 */ /* 0x040fe2000000000c */
[C---:B------:R-:W-:Y:S01]  /*8060*/  FFMA R13, R41.reuse, R54, R13 ;  /* 0x00000036290d7223 */ /* 0x040fe2000000000d */
[----:B------:R-:W-:Y:S02]  /*8070*/  HADD2.F32 R56, -RZ, R56.H1_H1 ;  /* 0x30000038ff387230 */ /* 0x000fe40000004100 */
[C---:B------:R-:W-:Y:S01]  /*8080*/  FMUL R14, R38.reuse, R18 ;  /* 0x00000012260e7220 */ /* 0x040fe20000400000 */
[C---:B------:R-:W-:Y:S01]  /*8090*/  FMUL R19, R38.reuse, R19 ;  /* 0x0000001326137220 */ /* 0x040fe20000400000 */
[--C-:B------:R-:W-:Y:S02]  /*80a0*/  HADD2.F32 R59, -RZ, R60.reuse.H0_H0 ;  /* 0x2000003cff3b7230 */ /* 0x100fe40000004100 */
[C---:B------:R-:W-:Y:S01]  /*80b0*/  FMUL R18, R38.reuse, R22 ;  /* 0x0000001626127220 */ /* 0x040fe20000400000 */
[C---:B------:R-:W-:Y:S01]  /*80c0*/  FFMA R14, R41.reuse, R55, R14 ;  /* 0x00000037290e7223 */ /* 0x040fe2000000000e */
[----:B------:R-:W-:Y:S02]  /*80d0*/  HADD2.F32 R60, -RZ, R60.H1_H1 ;  /* 0x3000003cff3c7230 */ /* 0x000fe40000004100 */
        /* <DEDUP_REMOVED lines=8> */
[C---:B------:R-:W-:Y:S01]  /*8160*/  FFMA R23, R41.reuse, R60, R23 ;  /* 0x0000003c29177223 */ /* 0x040fe20000000017 */
[C---:B------:R-:W-:Y:S01]  /*8170*/  FMUL R27, R38.reuse, R27 ;  /* 0x0000001b261b7220 */ /* 0x040fe20000400000 */
[C---:B------:R-:W-:Y:S01]  /*8180*/  FFMA R20, R41.reuse, R61, R20 ;  /* 0x0000003d29147223 */ /* 0x040fe20000000014 */
[C---:B------:R-:W-:Y:S01]  /*8190*/  FFMA R21, R41.reuse, R62, R21 ;  /* 0x0000003e29157223 */ /* 0x040fe20000000015 */
[--C-:B------:R-:W-:Y:S02]  /*81a0*/  HADD2.F32 R67, -RZ, R68.reuse.H0_H0 ;  /* 0x20000044ff437230 */ /* 0x100fe40000004100 */
[----:B------:R-:W-:Y:S01]  /*81b0*/  FFMA R22, R41, R63, R22 ;  /* 0x0000003f29167223 */ /* 0x000fe20000000016 */
[----:B------:R-:W-:Y:S02]  /*81c0*/  HADD2.F32 R68, -RZ, R68.H1_H1 ;  /* 0x30000044ff447230 */ /* 0x000fe40000004100 */
[C---:B------:R-:W-:Y:S01]  /*81d0*/  FMUL R26, R38.reuse, R30 ;  /* 0x0000001e261a7220 */ /* 0x040fe20000400000 */
[----:B------:R-:W-:Y:S01]  /*81e0*/  F2FP.SATFINITE.E5M2.F32.PACK_AB_MERGE_C R107, R15, R10, RZ ;  /* 0x0000000a0f6b723e */ /* 0x000fe200048060ff */
        /* <DEDUP_REMOVED lines=8> */
[----:B------:R-:W-:Y:S01]  /*8270*/  F2FP.SATFINITE.E5M2.F32.PACK_AB_MERGE_C R106, R9, R8, R107 ;  /* 0x00000008096a723e */ /* 0x000fe2000480606b */
        /* <DEDUP_REMOVED lines=28> */
[----:B------:R-:W-:Y:S02]  /*8440*/  UIADD3 UR4, UP0, UPT, UR60, 0x680, URZ ;  /* 0x000006803c047890 */ /* 0x000fe4000ff1e0ff */
[----:B------:R-:W-:Y:S02]  /*8450*/  UIADD3 UR13, UPT, UPT, UR49, 0x20, URZ ;  /* 0x00000020310d7890 */ /* 0x000fe4000fffe0ff */
[----:B------:R-:W-:Y:S02]  /*8460*/  UIADD3 UR12, UPT, UPT, UR43, 0x5200, URZ ;  /* 0x000052002b0c7890 */ /* 0x000fe4000fffe0ff */
[----:B------:R-:W-:Y:S01]  /*8470*/  UIADD3.X UR5, UPT, UPT, URZ, UR61, URZ, UP0, !UPT ;  /* 0x0000003dff057290 */ /* 0x000fe200087fe4ff */
[----:B------:R-:W-:Y:S01]  /*8480*/  UMOV UR14, UR50 ;  /* 0x00000032000e7c82 */ /* 0x000fe20008000000 */
[----:B------:R-:W-:Y:S01]  /*8490*/  UMOV UR15, UR36 ;  /* 0x00000024000f7c82 */ /* 0x000fe20008000000 */
[----:B------:R-:W-:Y:S02]  /*84a0*/  UIADD3 UR9, UPT, UPT, UR49, 0xa0, URZ ;  /* 0x000000a031097890 */ /* 0x000fe4000fffe0ff */
[----:B------:R-:W-:Y:S01]  /*84b0*/  UIADD3 UR8, UPT, UPT, UR43, 0x5a00, URZ ;  /* 0x00005a002b087890 */ /* 0x000fe2000fffe0ff */
[----:B------:R-:W-:Y:S03]  /*84c0*/  UMOV UR10, UR50 ;  /* 0x00000032000a7c82 */ /* 0x000fe60008000000 */
[----:B------:R2:W-:Y:S01]  /*84d0*/  UTMASTG.3D [UR12], [UR4] ;  /* 0x0000000c040073b5 */ /* 0x0005e20008010000 */
[----:B------:R-:W-:Y:S04]  /*84e0*/  UMOV UR11, UR36 ;  /* 0x00000024000b7c82 */ /* 0x000fe80008000000 */
[----:B------:R2:W-:Y:S01]  /*84f0*/  UTMASTG.3D [UR8], [UR4] ;  /* 0x00000008040073b5 */ /* 0x0005e20008010000 */
[----:B------:R0:W-:Y:S01]  /*8500*/  UTMACMDFLUSH ;  /* 0x00000000000079b7 */ /* 0x0001e20000000000 */
[----:B--2---:R-:W-:Y:S04]  /*8510*/  DEPBAR.LE SB0, 0x1 ;  /* 0x000080400000791a */ /* 0x004fe80000000000 */
.L_x_129:
[----:B------:R-:W-:Y:S05]  /*8520*/  BSYNC.RECONVERGENT B0 ;  /* 0x0000000000007941 */ /* 0x000fea0003800200 */
.L_x_128:
        /* <DEDUP_REMOVED lines=16> */
.L_x_133:
[----:B------:R-:W-:Y:S05]  /*8630*/  BSYNC B0 ;  /* 0x0000000000007941 */ /* 0x000fea0003800000 */
.L_x_132:
        /* <DEDUP_REMOVED lines=17> */
.L_x_131:
[----:B------:R-:W-:Y:S05]  /*8750*/  BSYNC B1 ;  /* 0x0000000000017941 */ /* 0x000fea0003800000 */
.L_x_130:
        /* <DEDUP_REMOVED lines=21> */
.L_x_135:
        /* <DEDUP_REMOVED lines=17> */
[----:B------:R-:W-:Y:S01]  /*89c0*/  ISETP.NE.AND P6, PT, R103, RZ, PT ;  /* 0x000000ff6700720c */ /* 0x000fe20003fc5270 */
[--C-:B------:R-:W-:Y:S01]  /*89d0*/  HADD2.F32 R49, -RZ, R50.reuse.H0_H0 ;  /* 0x20000032ff317230 */ /* 0x100fe20000004100 */
[----:B----4-:R-:W-:Y:S01]  /*89e0*/  F2FP.F16.E5M2.UNPACK_B R58, R76 ;  /* 0x0000004cff3a723e */ /* 0x010fe200020004ff */
[----:B------:R-:W-:Y:S01]  /*89f0*/  HADD2.F32 R50, -RZ, R50.H1_H1 ;  /* 0x30000032ff327230 */ /* 0x000fe20000004100 */
[----:B------:R-:W-:Y:S01]  /*8a00*/  F2FP.F16.E5M2.UNPACK_B R62, R77 ;  /* 0x0000004dff3e723e */ /* 0x000fe200020004ff */
[--C-:B------:R-:W-:Y:S01]  /*8a10*/  HADD2.F32 R53, -RZ, R54.reuse.H0_H0 ;  /* 0x20000036ff357230 */ /* 0x100fe20000004100 */
[----:B------:R-:W-:Y:S01]  /*8a20*/  F2FP.F16.E5M2.UNPACK_B R66, R78 ;  /* 0x0000004eff42723e */ /* 0x000fe200020004ff */
[----:B------:R-:W-:Y:S01]  /*8a30*/  HADD2.F32 R54, -RZ, R54.H1_H1 ;  /* 0x30000036ff367230 */ /* 0x000fe20000004100 */
[----:B------:R-:W-:Y:S01]  /*8a40*/  F2FP.F16.E5M2.UNPACK_B R70, R79 ;  /* 0x0000004fff46723e */ /* 0x000fe200020004ff */
[--C-:B------:R-:W-:Y:S01]  /*8a50*/  HADD2.F32 R57, -RZ, R58.reuse.H0_H0 ;  /* 0x2000003aff397230 */ /* 0x100fe20000004100 */
[----:B------:R-:W-:Y:S01]  /*8a60*/  F2FP.F16.E5M2.UNPACK_B R56, R75.H1 ;  /* 0x0000004bff38723e */ /* 0x000fe200030004ff */
[----:B------:R-:W-:Y:S01]  /*8a70*/  HADD2.F32 R58, -RZ, R58.H1_H1 ;  /* 0x3000003aff3a7230 */ /* 0x000fe20000004100 */
[----:B------:R-:W-:Y:S01]  /*8a80*/  F2FP.F16.E5M2.UNPACK_B R60, R76.H1 ;  /* 0x0000004cff3c723e */ /* 0x000fe200030004ff */
[--C-:B------:R-:W-:Y:S01]  /*8a90*/  HADD2.F32 R61, -RZ, R62.reuse.H0_H0 ;  /* 0x2000003eff3d7230 */ /* 0x100fe20000004100 */
[----:B------:R-:W-:Y:S01]  /*8aa0*/  F2FP.F16.E5M2.UNPACK_B R64, R77.H1 ;  /* 0x0000004dff40723e */ /* 0x000fe200030004ff */
[----:B------:R-:W-:Y:S01]  /*8ab0*/  HADD2.F32 R62, -RZ, R62.H1_H1 ;  /* 0x3000003eff3e7230 */ /* 0x000fe20000004100 */
[----:B------:R-:W-:Y:S01]  /*8ac0*/  F2FP.F16.E5M2.UNPACK_B R68, R78.H1 ;  /* 0x0000004eff44723e */ /* 0x000fe200030004ff */
        /* <DEDUP_REMOVED lines=36> */
[----:B------:R-:W-:Y:S01]  /*8d10*/  F2FP.SATFINITE.E5M2.F32.PACK_AB_MERGE_C R103, R7, R3, RZ ;  /* 0x000000030767723e */ /* 0x000fe200048060ff */
[C---:B------:R-:W-:Y:S01]  /*8d20*/  FFMA R11, R41.reuse, R48, R11 ;  /* 0x00000030290b7223 */ /* 0x040fe2000000000b */
[C---:B------:R-:W-:Y:S01]  /*8d30*/  FFMA R8, R41.reuse, R49, R8 ;  /* 0x0000003129087223 */ /* 0x040fe20000000008 */
[----:B------:R-:W-:Y:S01]  /*8d40*/  FFMA R9, R41, R50, R9 ;  /* 0x0000003229097223 */ /* 0x000fe20000000009 */
[----:B-1----:R-:W-:Y:S01]  /*8d50*/  F2FP.SATFINITE.E5M2.F32.PACK_AB_MERGE_C R104, R2, R0, R103 ;  /* 0x000000000268723e */ /* 0x002fe20004806067 */
        /* <DEDUP_REMOVED lines=44> */
[----:B------:R-:W-:Y:S01]  /*9020*/  FFMA R28, R41, R69, R28 ;  /* 0x00000045291c7223 */ /* 0x000fe2000000001c */
[----:B------:R-:W-:Y:S01]  /*9030*/  F2FP.SATFINITE.E5M2.F32.PACK_AB_MERGE_C R107, R19, R14, RZ ;  /* 0x0000000e136b723e */ /* 0x000fe200048060ff */
        /* <DEDUP_REMOVED lines=25> */
[----:B------:R-:W-:Y:S02]  /*91d0*/  UIADD3 UR4, UPT, UPT, UR43, 0x4200, URZ ;  /* 0x000042002b047890 */ /* 0x000fe4000fffe0ff */
[----:B------:R-:W-:Y:S01]  /*91e0*/  UIADD3 UR9, UPT, UPT, UR49, 0x40, URZ ;  /* 0x0000004031097890 */ /* 0x000fe2000fffe0ff */
[----:B------:R-:W-:Y:S01]  /*91f0*/  UMOV UR10, UR50 ;  /* 0x00000032000a7c82 */ /* 0x000fe20008000000 */
[----:B------:R-:W-:Y:S02]  /*9200*/  UMOV UR11, UR36 ;  /* 0x00000024000b7c82 */ /* 0x000fe40008000000 */
[----:B------:R-:W-:Y:S01]  /*9210*/  MOV R98, UR4 ;  /* 0x0000000400627c02 */ /* 0x000fe20008000f00 */
[----:B------:R-:W-:Y:S02]  /*9220*/  UIADD3 UR4, UP0, UPT, UR60, 0x680, URZ ;  /* 0x000006803c047890 */ /* 0x000fe4000ff1e0ff */
[----:B------:R-:W-:Y:S01]  /*9230*/  UIADD3 UR13, UPT, UPT, UR49, 0xc0, URZ ;  /* 0x000000c0310d7890 */ /* 0x000fe2000fffe0ff */
[----:B------:R-:W-:Y:S01]  /*9240*/  R2UR UR8, R98 ;  /* 0x00000000620872ca */ /* 0x000fe200000e0000 */
[----:B------:R-:W-:Y:S02]  /*9250*/  UIADD3.X UR5, UPT, UPT, URZ, UR61, URZ, UP0, !UPT ;  /* 0x0000003dff057290 */ /* 0x000fe400087fe4ff */
[----:B------:R-:W-:Y:S01]  /*9260*/  UIADD3 UR12, UPT, UPT, UR43, 0x4a00, URZ ;  /* 0x00004a002b0c7890 */ /* 0x000fe2000fffe0ff */
[----:B------:R-:W-:Y:S01]  /*9270*/  UMOV UR14, UR50 ;  /* 0x00000032000e7c82 */ /* 0x000fe20008000000 */
[----:B------:R-:W-:Y:S08]  /*9280*/  UMOV UR15, UR36 ;  /* 0x00000024000f7c82 */ /* 0x000ff00008000000 */
[----:B------:R2:W-:Y:S01]  /*9290*/  UTMASTG.3D [UR8], [UR4] ;  /* 0x00000008040073b5 */ /* 0x0005e20008010000 */
[----:B------:R2:W-:Y:S01]  /*92a0*/  UTMASTG.3D [UR12], [UR4] ;  /* 0x0000000c040073b5 */ /* 0x0005e20008010000 */
[----:B------:R0:W-:Y:S01]  /*92b0*/  UTMACMDFLUSH ;  /* 0x00000000000079b7 */ /* 0x0001e20000000000 */
[----:B--2---:R-:W-:Y:S04]  /*92c0*/  DEPBAR.LE SB0, 0x1 ;  /* 0x000080400000791a */ /* 0x004fe80000000000 */
.L_x_137:
[----:B------:R-:W-:Y:S05]  /*92d0*/  BSYNC.RECONVERGENT B0 ;  /* 0x0000000000007941 */ /* 0x000fea0003800200 */
.L_x_136:
        /* <DEDUP_REMOVED lines=16> */
.L_x_141:
[----:B------:R-:W-:Y:S05]  /*93e0*/  BSYNC B0 ;  /* 0x0000000000007941 */ /* 0x000fea0003800000 */
.L_x_140:
        /* <DEDUP_REMOVED lines=17> */
.L_x_139:
[----:B------:R-:W-:Y:S05]  /*9500*/  BSYNC B1 ;  /* 0x0000000000017941 */ /* 0x000fea0003800000 */
.L_x_138:
        /* <DEDUP_REMOVED lines=21> */
.L_x_143:
[----:B------:R-:W-:Y:S01]  /*9660*/  ISETP.NE.AND P0, PT, R99, RZ, PT ;  /* 0x000000ff6300720c */ /* 0x000fe20003f05270 */
[----:B------:R-:W-:Y:S05]  /*9670*/  WARPSYNC.ALL ;  /* 0x0000000000007948 */ /* 0x000fea0003800000 */
[----:B------:R-:W-:Y:S01]  /*9680*/  R2UR UR4, R39 ;  /* 0x00000000270472ca */ /* 0x000fe200000e0000 */
[----:B------:R-:W-:Y:S01]  /*9690*/  BSSY.RECONVERGENT B0, `(.L_x_144) ;  /* 0x000009f000007945 */ /* 0x000fe20003800200 */
[-C--:B---3--:R-:W-:Y:S02]  /*96a0*/  F2FP.F16.E5M2.UNPACK_B R42, R72.reuse ;  /* 0x00000048ff2a723e */ /* 0x088fe400020004ff */
[----:B------:R-:W-:Y:S02]  /*96b0*/  F2FP.F16.E5M2.UNPACK_B R72, R72.H1 ;  /* 0x00000048ff48723e */ /* 0x000fe400030004ff */
[-C--:B------:R-:W-:Y:S01]  /*96c0*/  F2FP.F16.E5M2.UNPACK_B R46, R73.reuse ;  /* 0x00000049ff2e723e */ /* 0x080fe200020004ff */
[--C-:B------:R-:W-:Y:S01]  /*96d0*/  HADD2.F32 R40, -RZ, R42.reuse.H0_H0 ;  /* 0x2000002aff287230 */ /* 0x100fe20000004100 */
[----:B------:R-:W-:Y:S01]  /*96e0*/  F2FP.F16.E5M2.UNPACK_B R73, R73.H1 ;  /* 0x00000049ff49723e */ /* 0x000fe200030004ff */
[----:B------:R-:W-:Y:S01]  /*96f0*/  HADD2.F32 R42, -RZ, R42.H1_H1 ;  /* 0x3000002aff2a7230 */ /* 0x000fe20000004100 */
[-C--:B------:R-:W-:Y:S01]  /*9700*/  F2FP.F16.E5M2.UNPACK_B R50, R74.reuse ;  /* 0x0000004aff32723e */ /* 0x080fe200020004ff */
[----:B------:R-:W-:Y:S01]  /*9710*/  HADD2.F32 R43, -RZ, R72.H0_H0 ;  /* 0x20000048ff2b7230 */ /* 0x000fe20000004100 */
[----:B------:R-:W-:Y:S01]  /*9720*/  F2FP.F16.E5M2.UNPACK_B R74, R74.H1 ;  /* 0x0000004aff4a723e */ /* 0x000fe200030004ff */
[----:B------:R-:W2:Y:S01]  /*9730*/  LDTM.x32 R4, tmem[UR4+0x60] ;  /* 0x00006004000479ee */ /* 0x000ea200082c0000 */
[----:B------:R-:W-:Y:S01]  /*9740*/  NOP ;  /* 0x0000000000007918 */ /* 0x000fe20000000000 */
[----:B------:R-:W-:Y:S01]  /*9750*/  IADD3 R92, PT, PT, R92, 0x110, RZ ;  /* 0x000001105c5c7810 */ /* 0x000fe20007ffe0ff */
[--C-:B------:R-:W-:Y:S01]  /*9760*/  HADD2.F32 R45, -RZ, R46.reuse.H0_H0 ;  /* 0x2000002eff2d7230 */ /* 0x100fe20000004100 */
[----:B------:R-:W-:Y:S01]  /*9770*/  F2FP.F16.E5M2.UNPACK_B R54, R75 ;  /* 0x0000004bff36723e */ /* 0x000fe200020004ff */
[----:B------:R-:W-:Y:S01]  /*9780*/  HADD2.F32 R46, -RZ, R46.H1_H1 ;  /* 0x3000002eff2e7230 */ /* 0x000fe20000004100 */
[----:B------:R-:W-:Y:S01]  /*9790*/  LOP3.LUT R92, R92, 0xfefffff8, RZ, 0xc0, !PT ;  /* 0xfefffff85c5c7812 */ /* 0x000fe200078ec0ff */
[--C-:B------:R-:W-:Y:S01]  /*97a0*/  HADD2.F32 R49, -RZ, R50.reuse.H0_H0 ;  /* 0x20000032ff317230 */ /* 0x100fe20000004100 */
[----:B----4-:R-:W-:Y:S01]  /*97b0*/  F2FP.F16.E5M2.UNPACK_B R58, R76 ;  /* 0x0000004cff3a723e */ /* 0x010fe200020004ff */
[----:B------:R-:W-:Y:S01]  /*97c0*/  HADD2.F32 R50, -RZ, R50.H1_H1 ;  /* 0x30000032ff327230 */ /* 0x000fe20000004100 */
[----:B--2---:R2:W-:Y:S01]  /*97d0*/  SYNCS.ARRIVE.TRANS64.RED.A1T0 RZ, [R92+URZ], RZ ;  /* 0x000000ff5cff79a7 */ /* 0x0045e200081004ff */
[--C-:B------:R-:W-:Y:S01]  /*97e0*/  HADD2.F32 R53, -RZ, R54.reuse.H0_H0 ;  /* 0x20000036ff357230 */ /* 0x100fe20000004100 */
[-C--:B------:R-:W-:Y:S01]  /*97f0*/  F2FP.F16.E5M2.UNPACK_B R62, R77.reuse ;  /* 0x0000004dff3e723e */ /* 0x080fe200020004ff */
[----:B------:R-:W-:Y:S01]  /*9800*/  HADD2.F32 R54, -RZ, R54.H1_H1 ;  /* 0x30000036ff367230 */ /* 0x000fe20000004100 */
[----:B------:R-:W-:Y:S01]  /*9810*/  F2FP.F16.E5M2.UNPACK_B R77, R77.H1 ;  /* 0x0000004dff4d723e */ /* 0x000fe200030004ff */
        /* <DEDUP_REMOVED lines=8> */
[----:B------:R-:W-:Y:S02]  /*98a0*/  HADD2.F32 R64, -RZ, R77.H1_H1 ;  /* 0x3000004dff407230 */ /* 0x000fe40000004100 */
[C---:B------:R-:W-:Y:S01]  /*98b0*/  FMUL R4, R38.reuse, R4 ;  /* 0x0000000426047220 */ /* 0x040fe20000400000 */
        /* <DEDUP_REMOVED lines=13> */
[--C-:B------:R-:W-:Y:S02]  /*9990*/  HADD2.F32 R65, -RZ, R66.reuse.H0_H0 ;  /* 0x20000042ff417230 */ /* 0x100fe40000004100 */
[C---:B------:R-:W-:Y:S01]  /*99a0*/  FMUL R24, R38.reuse, R28 ;  /* 0x0000001c26187220 */ /* 0x040fe20000400000 */
[----:B------:R-:W-:Y:S02]  /*99b0*/  HADD2.F32 R66, -RZ, R66.H1_H1 ;  /* 0x30000042ff427230 */ /* 0x000fe40000004100 */
[C---:B------:R-:W-:Y:S01]  /*99c0*/  FMUL R25, R38.reuse, R29 ;  /* 0x0000001d26197220 */ /* 0x040fe20000400000 */
[--C-:B------:R-:W-:Y:S02]  /*99d0*/  HADD2.F32 R69, -RZ, R70.reuse.H0_H0 ;  /* 0x20000046ff457230 */ /* 0x100fe40000004100 */
[C---:B------:R-:W-:Y:S01]  /*99e0*/  FMUL R28, R38.reuse, R32 ;  /* 0x00000020261c7220 */ /* 0x040fe20000400000 */
[----:B------:R-:W-:Y:S02]  /*99f0*/  HADD2.F32 R70, -RZ, R70.H1_H1 ;  /* 0x30000046ff467230 */ /* 0x000fe40000004100 */
[C---:B------:R-:W-:Y:S01]  /*9a00*/  FMUL R29, R38.reuse, R33 ;  /* 0x00000021261d7220 */ /* 0x040fe20000400000 */
        /* <DEDUP_REMOVED lines=11> */
[C---:B------:R-:W-:Y:S01]  /*9ac0*/  FMUL R11, R38.reuse, R11 ;  /* 0x0000000b260b7220 */ /* 0x040fe20000400000 */
        /* <DEDUP_REMOVED lines=28> */
[----:B------:R-:W-:Y:S02]  /*9c90*/  HADD2.F32 R62, -RZ, R77.H0_H0 ;  /* 0x2000004dff3e7230 */ /* 0x000fe40000004100 */
[C---:B------:R-:W-:Y:S01]  /*9ca0*/  FFMA R22, R41.reuse, R59, R22 ;  /* 0x0000003b29167223 */ /* 0x040fe20000000016 */
[C---:B------:R-:W-:Y:S01]  /*9cb0*/  FMUL R3, R38.reuse, R26 ;  /* 0x0000001a26037220 */ /* 0x040fe20000400000 */
[C---:B------:R-:W-:Y:S01]  /*9cc0*/  FFMA R23, R41.reuse, R60, R23 ;  /* 0x0000003c29177223 */ /* 0x040fe20000000017 */
[C---:B------:R-:W-:Y:S01]  /*9cd0*/  FMUL R27, R38.reuse, R27 ;  /* 0x0000001b261b7220 */ /* 0x040fe20000400000 */
[C---:B------:R-:W-:Y:S01]  /*9ce0*/  FFMA R0, R41.reuse, R61, R0 ;  /* 0x0000003d29007223 */ /* 0x040fe20000000000 */
[----:B------:R-:W-:Y:S01]  /*9cf0*/  F2FP.F16.E5M2.UNPACK_B R79, R79.H1 ;  /* 0x0000004fff4f723e */ /* 0x000fe200030004ff */
        /* <DEDUP_REMOVED lines=32> */
[----:B------:R-:W-:Y:S03]  /*9f00*/  IADD3 R36, PT, PT, R36, 0x1, RZ ;  /* 0x0000000124247810 */ /* 0x000fe60007ffe0ff */
[----:B------:R2:W-:Y:S01]  /*9f10*/  STS.128 [R100+0x5200], R108 ;  /* 0x0052006c64007388 */ /* 0x0005e20000000c00 */
[----:B------:R-:W-:Y:S01]  /*9f20*/  @!PT LDS RZ, [RZ] ;  /* 0x00000000fffff984 */ /* 0x000fe20000000800 */
[----:B------:R-:W-:Y:S01]  /*9f30*/  @!PT LDS RZ, [RZ] ;  /* 0x00000000fffff984 */ /* 0x000fe20000000800 */
[----:B------:R-:W-:Y:S01]  /*9f40*/  @!PT LDS RZ, [RZ] ;  /* 0x00000000fffff984 */ /* 0x000fe20000000800 */
[----:B------:R-:W-:Y:S01]  /*9f50*/  @!PT LDS RZ, [RZ] ;  /* 0x00000000fffff984 */ /* 0x000fe20000000800 */
[----:B------:R1:W-:Y:S07]  /*9f60*/  MEMBAR.ALL.CTA ;  /* 0x0000000000007992 */ /* 0x0003ee0000008000 */
[----:B-1----:R-:W1:Y:S02]  /*9f70*/  FENCE.VIEW.ASYNC.S ;  /* 0x00000000000073c6 */ /* 0x002e640000000000 */
[----:B-1----:R-:W-:Y:S06]  /*9f80*/  BAR.SYNC.DEFER_BLOCKING 0x1, 0x80 ;  /* 0x0042000000007b1d */ /* 0x002fec0000010000 */
        /* <DEDUP_REMOVED lines=14> */
[----:B-1----:R-:W-:Y:S04]  /*a070*/  DEPBAR.LE SB0, 0x1 ;  /* 0x000080400000791a */ /* 0x002fe80000000000 */
.L_x_145:
[----:B------:R-:W-:Y:S05]  /*a080*/  BSYNC.RECONVERGENT B0 ;  /* 0x0000000000007941 */ /* 0x000fea0003800200 */
.L_x_144:
[----:B------:R-:W-:Y:S01]  /*a090*/  BAR.SYNC.DEFER_BLOCKING 0x1, 0x80 ;  /* 0x0042000000007b1d */ /* 0x000fe20000010000 */
[----:B------:R-:W-:Y:S01]  /*a0a0*/  ISETP.NE.AND P0, PT, R93, 0x2, PT ;  /* 0x000000025d00780c */ /* 0x000fe20003f05270 */
[----:B------:R-:W-:Y:S01]  /*a0b0*/  UISETP.NE.AND UP0, UPT, UR44, URZ, UPT ;  /* 0x000000ff2c00728c */ /* 0x000fe2000bf05270 */
[----:B------:R-:W-:Y:S01]  /*a0c0*/  ISETP.NE.AND P1, PT, R36, 0x4, PT ;  /* 0x000000042400780c */ /* 0x000fe20003f25270 */
[----:B------:R-:W-:Y:S01]  /*a0d0*/  UIADD3 UR32, UPT, UPT, UR37, UR59, URZ ;  /* 0x0000003b25207290 */ /* 0x000fe2000fffe0ff */
[----:B------:R-:W-:Y:S01]  /*a0e0*/  SEL R3, RZ, 0x1, P0 ;  /* 0x00000001ff037807 */ /* 0x000fe20000000000 */
[----:B------:R-:W-:Y:S01]  /*a0f0*/  UIADD3 UR20, UPT, UPT, UR38, UR62, URZ ;  /* 0x0000003e26147290 */ /* 0x000fe2000fffe0ff */
[----:B------:R-:W-:Y:S02]  /*a100*/  SEL R0, RZ, 0x1, P1 ;  /* 0x00000001ff007807 */ /* 0x000fe40000800000 */
[----:B------:R-:W-:Y:S02]  /*a110*/  LOP3.LUT R96, R96, R3, RZ, 0x3c, !PT ;  /* 0x0000000360607212 */ /* 0x000fe400078e3cff */
[----:B------:R-:W-:Y:S02]  /*a120*/  LOP3.LUT R97, R97, R0, RZ, 0x3c, !PT ;  /* 0x0000000061617212 */ /* 0x000fe400078e3cff */
[----:B------:R-:W-:Y:S02]  /*a130*/  SEL R93, R93, RZ, P0 ;  /* 0x000000ff5d5d7207 */ /* 0x000fe40000000000 */
[----:B------:R-:W-:Y:S01]  /*a140*/  SEL R36, R36, RZ, P1 ;  /* 0x000000ff24247207 */ /* 0x000fe20000800000 */
[----:B------:R-:W-:Y:S01]  /*a150*/  UMOV UR36, UR58 ;  /* 0x0000003a00247c82 */ /* 0x000fe20008000000 */
[----:B------:R-:W-:Y:S05]  /*a160*/  BRA.U UP0, `(.L_x_146) ;  /* 0xffffffb900c47547 */ /* 0x000fea000b83ffff */
[----:B------:R-:W-:Y:S05]  /*a170*/  EXIT ;  /* 0x000000000000794d */ /* 0x000fea0003800000 */
.L_x_24:
[----:B--2---:R2:W3:Y:S02]  /*a180*/  SYNCS.PHASECHK.TRANS64.TRYWAIT P0, [R0+URZ+0x140], R3 ;  /* 0x00014003000075a7 */ /* 0x0044e400080011ff */
[----:B---3--:R-:W-:Y:S05]  /*a190*/  @!P0 NANOSLEEP.SYNCS 0x989680 ;  /* 0x009896800000895d */ /* 0x008fea0003900000 */
[----:B------:R-:W3:Y:S02]  /*a1a0*/  @!P0 SYNCS.PHASECHK.TRANS64 P0, [R0+URZ+0x140], R3 ;  /* 0x00014003000085a7 */ /* 0x000ee400080010ff */
[----:B---3--:R-:W-:Y:S05]  /*a1b0*/  @!P0 BRA `(.L_x_24) ;  /* 0xfffffffc00f08947 */ /* 0x008fea000383ffff */
[----:B------:R-:W-:Y:S05]  /*a1c0*/  BRA `(.L_x_147) ;  /* 0xffffff78004c7947 */ /* 0x000fea000383ffff */
.L_x_27:
[----:B--2---:R-:W-:-:S07]  /*a1d0*/  MOV R0, UR33 ;  /* 0x0000002100007c02 */ /* 0x004fce0008000f00 */
.L_x_148:
[----:B--2---:R2:W3:Y:S02]  /*a1e0*/  SYNCS.PHASECHK.TRANS64.TRYWAIT P0, [R0+URZ+0x40], R3 ;  /* 0x00004003000075a7 */ /* 0x0044e400080011ff */
[----:B---3--:R-:W-:Y:S05]  /*a1f0*/  @!P0 NANOSLEEP.SYNCS 0x989680 ;  /* 0x009896800000895d */ /* 0x008fea0003900000 */
[----:B------:R-:W3:Y:S02]  /*a200*/  @!P0 SYNCS.PHASECHK.TRANS64 P0, [R0+URZ+0x40], R3 ;  /* 0x00004003000085a7 */ /* 0x000ee400080010ff */
[----:B---3--:R-:W-:Y:S05]  /*a210*/  @!P0 BRA `(.L_x_148) ;  /* 0xfffffffc00f08947 */ /* 0x008fea000383ffff */
[----:B------:R-:W-:Y:S05]  /*a220*/  BRA `(.L_x_26) ;  /* 0xffffff78009c7947 */ /* 0x000fea000383ffff */
.L_x_34:
[----:B-1----:R-:W-:-:S07]  /*a230*/  MOV R0, UR17 ;  /* 0x0000001100007c02 */ /* 0x002fce0008000f00 */
.L_x_149:
[----:B-1----:R1:W2:Y:S02]  /*a240*/  SYNCS.PHASECHK.TRANS64.TRYWAIT P0, [R0+URZ+0x40], R3 ;  /* 0x00004003000075a7 */ /* 0x0022a400080011ff */
[----:B--2---:R-:W-:Y:S05]  /*a250*/  @!P0 NANOSLEEP.SYNCS 0x989680 ;  /* 0x009896800000895d */ /* 0x004fea0003900000 */
[----:B------:R-:W2:Y:S02]  /*a260*/  @!P0 SYNCS.PHASECHK.TRANS64 P0, [R0+URZ+0x40], R3 ;  /* 0x00004003000085a7 */ /* 0x000ea400080010ff */
[----:B--2---:R-:W-:Y:S05]  /*a270*/  @!P0 BRA `(.L_x_149) ;  /* 0xfffffffc00f08947 */ /* 0x004fea000383ffff */
[----:B------:R-:W-:Y:S05]  /*a280*/  BRA `(.L_x_33) ;  /* 0xffffff7c005c7947 */ /* 0x000fea000383ffff */
.L_x_39:
[----:B-1----:R1:W2:Y:S02]  /*a290*/  SYNCS.PHASECHK.TRANS64.TRYWAIT P0, [R3+URZ+0xd0], R0 ;  /* 0x0000d000030075a7 */ /* 0x0022a400080011ff */
[----:B--2---:R-:W-:Y:S05]  /*a2a0*/  @!P0 NANOSLEEP.SYNCS 0x989680 ;  /* 0x009896800000895d */ /* 0x004fea0003900000 */
[----:B------:R-:W2:Y:S02]  /*a2b0*/  @!P0 SYNCS.PHASECHK.TRANS64 P0, [R3+URZ+0xd0], R0 ;  /* 0x0000d000030085a7 */ /* 0x000ea400080010ff */
[----:B--2---:R-:W-:Y:S05]  /*a2c0*/  @!P0 BRA `(.L_x_39) ;  /* 0xfffffffc00f08947 */ /* 0x004fea000383ffff */
[----:B------:R-:W-:Y:S05]  /*a2d0*/  BRA `(.L_x_150) ;  /* 0xffffff8000007947 */ /* 0x000fea000383ffff */
.L_x_43:
[----:B-1----:R-:W-:-:S07]  /*a2e0*/  MOV R0, UR4 ;  /* 0x0000000400007c02 */ /* 0x002fce0008000f00 */
.L_x_151:
[----:B-1----:R1:W2:Y:S02]  /*a2f0*/  SYNCS.PHASECHK.TRANS64.TRYWAIT P0, [R0+URZ], R3 ;  /* 0x00000003000075a7 */ /* 0x0022a400080011ff */
[----:B--2---:R-:W-:Y:S05]  /*a300*/  @!P0 NANOSLEEP.SYNCS 0x989680 ;  /* 0x009896800000895d */ /* 0x004fea0003900000 */
[----:B------:R-:W2:Y:S02]  /*a310*/  @!P0 SYNCS.PHASECHK.TRANS64 P0, [R0+URZ], R3 ;  /* 0x00000003000085a7 */ /* 0x000ea400080010ff */
[----:B--2---:R-:W-:Y:S05]  /*a320*/  @!P0 BRA `(.L_x_151) ;  /* 0xfffffffc00f08947 */ /* 0x004fea000383ffff */
[----:B------:R-:W-:Y:S05]  /*a330*/  BRA `(.L_x_152) ;  /* 0xffffff8400a47947 */ /* 0x000fea000383ffff */
.L_x_44:
[----:B------:R-:W-:-:S07]  /*a340*/  MOV R0, UR5 ;  /* 0x0000000500007c02 */ /* 0x000fce0008000f00 */
.L_x_153:
[----:B-1----:R1:W2:Y:S02]  /*a350*/  SYNCS.PHASECHK.TRANS64.TRYWAIT P0, [R0+URZ], R3 ;  /* 0x00000003000075a7 */ /* 0x0022a400080011ff */
[----:B--2---:R-:W-:Y:S05]  /*a360*/  @!P0 NANOSLEEP.SYNCS 0x989680 ;  /* 0x009896800000895d */ /* 0x004fea0003900000 */
[----:B------:R-:W2:Y:S02]  /*a370*/  @!P0 SYNCS.PHASECHK.TRANS64 P0, [R0+URZ], R3 ;  /* 0x00000003000085a7 */ /* 0x000ea400080010ff */
[----:B--2---:R-:W-:Y:S05]  /*a380*/  @!P0 BRA `(.L_x_153) ;  /* 0xfffffffc00f08947 */ /* 0x004fea000383ffff */
[----:B------:R-:W-:Y:S05]  /*a390*/  BRA `(.L_x_154) ;  /* 0xffffff8400b07947 */ /* 0x000fea000383ffff */
.L_x_45:
[----:B------:R-:W-:-:S07]  /*a3a0*/  MOV R0, UR5 ;  /* 0x0000000500007c02 */ /* 0x000fce0008000f00 */
.L_x_155:
[----:B-1----:R1:W2:Y:S02]  /*a3b0*/  SYNCS.PHASECHK.TRANS64.TRYWAIT P0, [R0+URZ], R3 ;  /* 0x00000003000075a7 */ /* 0x0022a400080011ff */
[----:B--2---:R-:W-:Y:S05]  /*a3c0*/  @!P0 NANOSLEEP.SYNCS 0x989680 ;  /* 0x009896800000895d */ /* 0x004fea0003900000 */
[----:B------:R-:W2:Y:S02]  /*a3d0*/  @!P0 SYNCS.PHASECHK.TRANS64 P0, [R0+URZ], R3 ;  /* 0x00000003000085a7 */ /* 0x000ea400080010ff */
[----:B--2---:R-:W-:Y:S05]  /*a3e0*/  @!P0 BRA `(.L_x_155) ;  /* 0xfffffffc00f08947 */ /* 0x004fea000383ffff */
[----:B------:R-:W-:Y:S05]  /*a3f0*/  BRA `(.L_x_156) ;  /* 0xffffff8400bc7947 */ /* 0x000fea000383ffff */
.L_x_46:
[----:B------:R-:W-:-:S07]  /*a400*/  MOV R0, UR5 ;  /* 0x0000000500007c02 */ /* 0x000fce0008000f00 */
.L_x_157:
[----:B-1----:R1:W2:Y:S02]  /*a410*/  SYNCS.PHASECHK.TRANS64.TRYWAIT P0, [R0+URZ], R3 ;  /* 0x00000003000075a7 */ /* 0x0022a400080011ff */
[----:B--2---:R-:W-:Y:S05]  /*a420*/  @!P0 NANOSLEEP.SYNCS 0x989680 ;  /* 0x009896800000895d */ /* 0x004fea0003900000 */
[----:B------:R-:W2:Y:S02]  /*a430*/  @!P0 SYNCS.PHASECHK.TRANS64 P0, [R0+URZ], R3 ;  /* 0x00000003000085a7 */ /* 0x000ea400080010ff */
[----:B--2---:R-:W-:Y:S05]  /*a440*/  @!P0 BRA `(.L_x_157) ;  /* 0xfffffffc00f08947 */ /* 0x004fea000383ffff */
[----:B------:R-:W-:Y:S05]  /*a450*/  BRA `(.L_x_158) ;  /* 0xffffff8400c87947 */ /* 0x000fea000383ffff */
.L_x_47:
[----:B------:R-:W-:-:S07]  /*a460*/  MOV R0, UR5 ;  /* 0x0000000500007c02 */ /* 0x000fce0008000f00 */
.L_x_159:
[----:B-1----:R1:W2:Y:S02]  /*a470*/  SYNCS.PHASECHK.TRANS64.TRYWAIT P0, [R0+URZ], R3 ;  /* 0x00000003000075a7 */ /* 0x0022a400080011ff */
[----:B--2---:R-:W-:Y:S05]  /*a480*/  @!P0 NANOSLEEP.SYNCS 0x989680 ;  /* 0x009896800000895d */ /* 0x004fea0003900000 */
[----:B------:R-:W2:Y:S02]  /*a490*/  @!P0 SYNCS.PHASECHK.TRANS64 P0, [R0+URZ], R3 ;  /* 0x00000003000085a7 */ /* 0x000ea400080010ff */
[----:B--2---:R-:W-:Y:S05]  /*a4a0*/  @!P0 BRA `(.L_x_159) ;  /* 0xfffffffc00f08947 */ /* 0x004fea000383ffff */
[----:B------:R-:W-:Y:S05]  /*a4b0*/  BRA `(.L_x_160) ;  /* 0xffffff8400d47947 */ /* 0x000fea000383ffff */
.L_x_48:
[----:B------:R-:W-:-:S07]  /*a4c0*/  MOV R0, UR5 ;  /* 0x0000000500007c02 */ /* 0x000fce0008000f00 */
.L_x_161:
[----:B-1----:R1:W2:Y:S02]  /*a4d0*/  SYNCS.PHASECHK.TRANS64.TRYWAIT P0, [R0+URZ], R3 ;  /* 0x00000003000075a7 */ /* 0x0022a400080011ff */
[----:B--2---:R-:W-:Y:S05]  /*a4e0*/  @!P0 NANOSLEEP.SYNCS 0x989680 ;  /* 0x009896800000895d */ /* 0x004fea0003900000 */
[----:B------:R-:W2:Y:S02]  /*a4f0*/  @!P0 SYNCS.PHASECHK.TRANS64 P0, [R0+URZ], R3 ;  /* 0x00000003000085a7 */ /* 0x000ea400080010ff */
[----:B--2---:R-:W-:Y:S05]  /*a500*/  @!P0 BRA `(.L_x_161) ;  /* 0xfffffffc00f08947 */ /* 0x004fea000383ffff */
[----:B------:R-:W-:Y:S05]  /*a510*/  BRA `(.L_x_162) ;  /* 0xffffff8400e07947 */ /* 0x000fea000383ffff */
.L_x_49:
[----:B------:R-:W-:-:S07]  /*a520*/  MOV R0, UR5 ;  /* 0x0000000500007c02 */ /* 0x000fce0008000f00 */
.L_x_163:
[----:B-1----:R1:W2:Y:S02]  /*a530*/  SYNCS.PHASECHK.TRANS64.TRYWAIT P0, [R0+URZ], R3 ;  /* 0x00000003000075a7 */ /* 0x0022a400080011ff */
[----:B--2---:R-:W-:Y:S05]  /*a540*/  @!P0 NANOSLEEP.SYNCS 0x989680 ;  /* 0x009896800000895d */ /* 0x004fea0003900000 */
[----:B------:R-:W2:Y:S02]  /*a550*/  @!P0 SYNCS.PHASECHK.TRANS64 P0, [R0+URZ], R3 ;  /* 0x00000003000085a7 */ /* 0x000ea400080010ff */
[----:B--2---:R-:W-:Y:S05]  /*a560*/  @!P0 BRA `(.L_x_163) ;  /* 0xfffffffc00f08947 */ /* 0x004fea000383ffff */
[----:B------:R-:W-:Y:S05]  /*a570*/  BRA `(.L_x_164) ;  /* 0xffffff8400ec7947 */ /* 0x000fea000383ffff */
.L_x_52:
[----:B--2---:R2:W3:Y:S02]  /*a580*/  SYNCS.PHASECHK.TRANS64.TRYWAIT P0, [R2+URZ+0x130], R5 ;  /* 0x00013005020075a7 */ /* 0x0044e400080011ff */
[----:B---3--:R-:W-:Y:S05]  /*a590*/  @!P0 NANOSLEEP.SYNCS 0x989680 ;  /* 0x009896800000895d */ /* 0x008fea0003900000 */
[----:B------:R-:W3:Y:S02]  /*a5a0*/  @!P0 SYNCS.PHASECHK.TRANS64 P0, [R2+URZ+0x130], R5 ;  /* 0x00013005020085a7 */ /* 0x000ee400080010ff */
[----:B---3--:R-:W-:Y:S05]  /*a5b0*/  @!P0 BRA `(.L_x_52) ;  /* 0xfffffffc00f08947 */ /* 0x008fea000383ffff */
[----:B------:R-:W-:Y:S05]  /*a5c0*/  BRA `(.L_x_165) ;  /* 0xffffff8800487947 */ /* 0x000fea000383ffff */
.L_x_53:
[----:B------:R-:W-:-:S07]  /*a5d0*/  MOV R2, UR4 ;  /* 0x0000000400027c02 */ /* 0x000fce0008000f00 */
.L_x_166:
[----:B--2---:R2:W3:Y:S02]  /*a5e0*/  SYNCS.PHASECHK.TRANS64.TRYWAIT P0, [R2+URZ+0xe0], R5 ;  /* 0x0000e005020075a7 */ /* 0x0044e400080011ff */
[----:B---3--:R-:W-:Y:S05]  /*a5f0*/  @!P0 NANOSLEEP.SYNCS 0x989680 ;  /* 0x009896800000895d */ /* 0x008fea0003900000 */
[----:B------:R-:W3:Y:S02]  /*a600*/  @!P0 SYNCS.PHASECHK.TRANS64 P0, [R2+URZ+0xe0], R5 ;  /* 0x0000e005020085a7 */ /* 0x000ee400080010ff */
[----:B---3--:R-:W-:Y:S05]  /*a610*/  @!P0 BRA `(.L_x_166) ;  /* 0xfffffffc00f08947 */ /* 0x008fea000383ffff */
[----:B------:R-:W-:Y:S05]  /*a620*/  BRA `(.L_x_167) ;  /* 0xffffff8800587947 */ /* 0x000fea000383ffff */
.L_x_54:
[----:B--2---:R2:W3:Y:S02]  /*a630*/  SYNCS.PHASECHK.TRANS64.TRYWAIT P1, [R2+URZ+0xd0], R5 ;  /* 0x0000d005020075a7 */ /* 0x0044e400080211ff */
[----:B---3--:R-:W-:Y:S05]  /*a640*/  @!P1 NANOSLEEP.SYNCS 0x989680 ;  /* 0x009896800000995d */ /* 0x008fea0003900000 */
[----:B------:R-:W3:Y:S02]  /*a650*/  @!P1 SYNCS.PHASECHK.TRANS64 P1, [R2+URZ+0xd0], R5 ;  /* 0x0000d005020095a7 */ /* 0x000ee400080210ff */
[----:B---3--:R-:W-:Y:S05]  /*a660*/  @!P1 BRA `(.L_x_54) ;  /* 0xfffffffc00f09947 */ /* 0x008fea000383ffff */
[----:B------:R-:W-:Y:S05]  /*a670*/  BRA `(.L_x_168) ;  /* 0xffffff8800887947 */ /* 0x000fea000383ffff */
.L_x_57:
[----:B------:R-:W-:-:S07]  /*a680*/  MOV R0, UR4 ;  /* 0x0000000400007c02 */ /* 0x000fce0008000f00 */
.L_x_169:
[----:B--2---:R2:W3:Y:S02]  /*a690*/  SYNCS.PHASECHK.TRANS64.TRYWAIT P0, [R0+URZ+0xe0], R3 ;  /* 0x0000e003000075a7 */ /* 0x0044e400080011ff */
[----:B---3--:R-:W-:Y:S05]  /*a6a0*/  @!P0 NANOSLEEP.SYNCS 0x989680 ;  /* 0x009896800000895d */ /* 0x008fea0003900000 */
[----:B------:R-:W3:Y:S02]  /*a6b0*/  @!P0 SYNCS.PHASECHK.TRANS64 P0, [R0+URZ+0xe0], R3 ;  /* 0x0000e003000085a7 */ /* 0x000ee400080010ff */
[----:B---3--:R-:W-:Y:S05]  /*a6c0*/  @!P0 BRA `(.L_x_169) ;  /* 0xfffffffc00f08947 */ /* 0x008fea000383ffff */
[----:B------:R-:W-:Y:S05]  /*a6d0*/  BRA `(.L_x_56) ;  /* 0xffffff8800dc7947 */ /* 0x000fea000383ffff */
.L_x_66:
[----:B--2---:R-:W-:-:S04]  /*a6e0*/  MOV R0, UR5 ;  /* 0x0000000500007c02 */ /* 0x004fc80008000f00 */
[----:B------:R2:W3:Y:S03]  /*a6f0*/  SYNCS.PHASECHK.TRANS64.TRYWAIT P0, [R0+URZ+0x8], R7 ;  /* 0x00000807000075a7 */ /* 0x0004e600080011ff */
[----:B---3--:R-:W-:Y:S05]  /*a700*/  @!P0 NANOSLEEP.SYNCS 0x989680 ;  /* 0x009896800000895d */ /* 0x008fea0003900000 */
[----:B------:R-:W3:Y:S02]  /*a710*/  @!P0 SYNCS.PHASECHK.TRANS64 P0, [R0+URZ+0x8], R7 ;  /* 0x00000807000085a7 */ /* 0x000ee400080010ff */
[----:B---3--:R-:W-:Y:S05]  /*a720*/  @!P0 BRA `(.L_x_66) ;  /* 0xfffffffc00ec8947 */ /* 0x008fea000383ffff */
[----:B------:R-:W-:Y:S05]  /*a730*/  BRA `(.L_x_65) ;  /* 0xffffff8c00907947 */ /* 0x000fea000383ffff */
.L_x_68:
[----:B------:R-:W-:Y:S01]  /*a740*/  BSSY B0, `(.L_x_170) ;  /* 0x0000006000007945 */ /* 0x000fe20003800000 */
[----:B------:R-:W-:-:S07]  /*a750*/  MOV R15, 0xffffffff ;  /* 0xffffffff000f7802 */ /* 0x000fce0000000f00 */
[----:B-12--5:R-:W-:Y:S05]  /*a760*/  WARPSYNC.COLLECTIVE R15, `(.L_x_171) ;  /* 0x000000000f0c7348 */ /* 0x026fea0003c00000 */
[----:B------:R-:W-:Y:S02]  /*a770*/  ELECT P6, UR79, PT ;  /* 0x00000000004f782f */ /* 0x000fe400038c0000 */
[----:B------:R-:W-:Y:S01]  /*a780*/  MOV R14, UR79 ;  /* 0x0000004f000e7c02 */ /* 0x000fe20008000f00 */
[----:B-12--5:R-:W-:Y:S10]  /*a790*/  ENDCOLLECTIVE ;  /* 0x000000000000791b */ /* 0x026ff40003800000 */
.L_x_171:
[----:B------:R-:W-:Y:S05]  /*a7a0*/  BSYNC B0 ;  /* 0x0000000000007941 */ /* 0x000fea0003800000 */
.L_x_170:
[----:B------:R-:W-:Y:S05]  /*a7b0*/  BRA `(.L_x_172) ;  /* 0xffffff8c00c07947 */ /* 0x000fea000383ffff */
.L_x_70:
[----:B--2---:R-:W-:-:S04]  /*a7c0*/  MOV R0, UR5 ;  /* 0x0000000500007c02 */ /* 0x004fc80008000f00 */
[----:B------:R2:W3:Y:S03]  /*a7d0*/  SYNCS.PHASECHK.TRANS64.TRYWAIT P0, [R0+URZ+0x8], R5 ;  /* 0x00000805000075a7 */ /* 0x0004e600080011ff */
[----:B---3--:R-:W-:Y:S05]  /*a7e0*/  @!P0 NANOSLEEP.SYNCS 0x989680 ;  /* 0x009896800000895d */ /* 0x008fea0003900000 */
[----:B------:R-:W3:Y:S02]  /*a7f0*/  @!P0 SYNCS.PHASECHK.TRANS64 P0, [R0+URZ+0x8], R5 ;  /* 0x00000805000085a7 */ /* 0x000ee400080010ff */
[----:B---3--:R-:W-:Y:S05]  /*a800*/  @!P0 BRA `(.L_x_70) ;  /* 0xfffffffc00ec8947 */ /* 0x008fea000383ffff */
[----:B------:R-:W-:Y:S05]  /*a810*/  BRA `(.L_x_69) ;  /* 0xffffff8c00c47947 */ /* 0x000fea000383ffff */
.L_x_71:
[----:B-1----:R1:W2:Y:S02]  /*a820*/  SYNCS.PHASECHK.TRANS64.TRYWAIT P0, [R0+URZ+0xd0], R5 ;  /* 0x0000d005000075a7 */ /* 0x0022a400080011ff */
[----:B--2---:R-:W-:Y:S05]  /*a830*/  @!P0 NANOSLEEP.SYNCS 0x989680 ;  /* 0x009896800000895d */ /* 0x004fea0003900000 */
[----:B------:R-:W2:Y:S02]  /*a840*/  @!P0 SYNCS.PHASECHK.TRANS64 P0, [R0+URZ+0xd0], R5 ;  /* 0x0000d005000085a7 */ /* 0x000ea400080010ff */
[----:B--2---:R-:W-:Y:S05]  /*a850*/  @!P0 BRA `(.L_x_71) ;  /* 0xfffffffc00f08947 */ /* 0x004fea000383ffff */
[----:B------:R-:W-:Y:S05]  /*a860*/  BRA `(.L_x_173) ;  /* 0xffffff9000b07947 */ /* 0x000fea000383ffff */
.L_x_73:
[----:B------:R-:W-:-:S07]  /*a870*/  MOV R0, UR31 ;  /* 0x0000001f00007c02 */ /* 0x000fce0008000f00 */
.L_x_174:
[----:B-1----:R1:W2:Y:S02]  /*a880*/  SYNCS.PHASECHK.TRANS64.TRYWAIT P0, [R0+URZ+0x110], R5 ;  /* 0x00011005000075a7 */ /* 0x0022a400080011ff */
[----:B--2---:R-:W-:Y:S05]  /*a890*/  @!P0 NANOSLEEP.SYNCS 0x989680 ;  /* 0x009896800000895d */ /* 0x004fea0003900000 */
[----:B------:R-:W2:Y:S02]  /*a8a0*/  @!P0 SYNCS.PHASECHK.TRANS64 P0, [R0+URZ+0x110], R5 ;  /* 0x00011005000085a7 */ /* 0x000ea400080010ff */
[----:B--2---:R-:W-:Y:S05]  /*a8b0*/  @!P0 BRA `(.L_x_174) ;  /* 0xfffffffc00f08947 */ /* 0x004fea000383ffff */
[----:B------:R-:W-:Y:S05]  /*a8c0*/  BRA `(.L_x_175) ;  /* 0xffffff9000fc7947 */ /* 0x000fea000383ffff */
.L_x_76:
[----:B------:R-:W-:Y:S07]  /*a8d0*/  MOV R0, UR5 ;  /* 0x0000000500007c02 */ /* 0x000fee0008000f00 */
.L_x_176:
[----:B-1----:R1:W2:Y:S02]  /*a8e0*/  SYNCS.PHASECHK.TRANS64.TRYWAIT P0, [R0+URZ], R5 ;  /* 0x00000005000075a7 */ /* 0x0022a400080011ff */
[----:B--2---:R-:W-:Y:S05]  /*a8f0*/  @!P0 NANOSLEEP.SYNCS 0x989680 ;  /* 0x009896800000895d */ /* 0x004fea0003900000 */
[----:B------:R-:W2:Y:S02]  /*a900*/  @!P0 SYNCS.PHASECHK.TRANS64 P0, [R0+URZ], R5 ;  /* 0x00000005000085a7 */ /* 0x000ea400080010ff */
[----:B--2---:R-:W-:Y:S05]  /*a910*/  @!P0 BRA `(.L_x_176) ;  /* 0xfffffffc00f08947 */ /* 0x004fea000383ffff */
[----:B------:R-:W-:Y:S05]  /*a920*/  BRA `(.L_x_75) ;  /* 0xffffff9400107947 */ /* 0x000fea000383ffff */
.L_x_80:
[----:B-1----:R-:W-:-:S07]  /*a930*/  MOV R0, UR4 ;  /* 0x0000000400007c02 */ /* 0x002fce0008000f00 */
.L_x_177:
[----:B-1----:R1:W2:Y:S02]  /*a940*/  SYNCS.PHASECHK.TRANS64.TRYWAIT P0, [R0+URZ], R3 ;  /* 0x00000003000075a7 */ /* 0x0022a400080011ff */
[----:B--2---:R-:W-:Y:S05]  /*a950*/  @!P0 NANOSLEEP.SYNCS 0x989680 ;  /* 0x009896800000895d */ /* 0x004fea0003900000 */
[----:B------:R-:W2:Y:S02]  /*a960*/  @!P0 SYNCS.PHASECHK.TRANS64 P0, [R0+URZ], R3 ;  /* 0x00000003000085a7 */ /* 0x000ea400080010ff */
[----:B--2---:R-:W-:Y:S05]  /*a970*/  @!P0 BRA `(.L_x_177) ;  /* 0xfffffffc00f08947 */ /* 0x004fea000383ffff */
[----:B------:R-:W-:Y:S05]  /*a980*/  BRA `(.L_x_178) ;  /* 0xffffff9800047947 */ /* 0x000fea000383ffff */
.L_x_81:
[----:B------:R-:W-:-:S07]  /*a990*/  MOV R0, UR5 ;  /* 0x0000000500007c02 */ /* 0x000fce0008000f00 */
.L_x_179:
[----:B-1----:R1:W2:Y:S02]  /*a9a0*/  SYNCS.PHASECHK.TRANS64.TRYWAIT P0, [R0+URZ], R3 ;  /* 0x00000003000075a7 */ /* 0x0022a400080011ff */
[----:B--2---:R-:W-:Y:S05]  /*a9b0*/  @!P0 NANOSLEEP.SYNCS 0x989680 ;  /* 0x009896800000895d */ /* 0x004fea0003900000 */
[----:B------:R-:W2:Y:S02]  /*a9c0*/  @!P0 SYNCS.PHASECHK.TRANS64 P0, [R0+URZ], R3 ;  /* 0x00000003000085a7 */ /* 0x000ea400080010ff */
[----:B--2---:R-:W-:Y:S05]  /*a9d0*/  @!P0 BRA `(.L_x_179) ;  /* 0xfffffffc00f08947 */ /* 0x004fea000383ffff */
[----:B------:R-:W-:Y:S05]  /*a9e0*/  BRA `(.L_x_180) ;  /* 0xffffff9800107947 */ /* 0x000fea000383ffff */
.L_x_82:
[----:B------:R-:W-:-:S07]  /*a9f0*/  MOV R0, UR5 ;  /* 0x0000000500007c02 */ /* 0x000fce0008000f00 */
.L_x_181:
[----:B-1----:R1:W2:Y:S02]  /*aa00*/  SYNCS.PHASECHK.TRANS64.TRYWAIT P0, [R0+URZ], R3 ;  /* 0x00000003000075a7 */ /* 0x0022a400080011ff */
[----:B--2---:R-:W-:Y:S05]  /*aa10*/  @!P0 NANOSLEEP.SYNCS 0x989680 ;  /* 0x009896800000895d */ /* 0x004fea0003900000 */
[----:B------:R-:W2:Y:S02]  /*aa20*/  @!P0 SYNCS.PHASECHK.TRANS64 P0, [R0+URZ], R3 ;  /* 0x00000003000085a7 */ /* 0x000ea400080010ff */
[----:B--2---:R-:W-:Y:S05]  /*aa30*/  @!P0 BRA `(.L_x_181) ;  /* 0xfffffffc00f08947 */ /* 0x004fea000383ffff */
[----:B------:R-:W-:Y:S05]  /*aa40*/  BRA `(.L_x_182) ;  /* 0xffffff98001c7947 */ /* 0x000fea000383ffff */
.L_x_85:
[----:B------:R-:W-:-:S07]  /*aa50*/  MOV R0, UR26 ;  /* 0x0000001a00007c02 */ /* 0x000fce0008000f00 */
.L_x_183:
[----:B-1----:R1:W2:Y:S02]  /*aa60*/  SYNCS.PHASECHK.TRANS64.TRYWAIT P1, [R0+URZ+0x150], R3 ;  /* 0x00015003000075a7 */ /* 0x0022a400080211ff */
[----:B--2---:R-:W-:Y:S05]  /*aa70*/  @!P1 NANOSLEEP.SYNCS 0x989680 ;  /* 0x009896800000995d */ /* 0x004fea0003900000 */
[----:B------:R-:W2:Y:S02]  /*aa80*/  @!P1 SYNCS.PHASECHK.TRANS64 P1, [R0+URZ+0x150], R3 ;  /* 0x00015003000095a7 */ /* 0x000ea400080210ff */
[----:B--2---:R-:W-:Y:S05]  /*aa90*/  @!P1 BRA `(.L_x_183) ;  /* 0xfffffffc00f09947 */ /* 0x004fea000383ffff */
[----:B------:R-:W-:Y:S05]  /*aaa0*/  BRA `(.L_x_184) ;  /* 0xffffff9800687947 */ /* 0x000fea000383ffff */
.L_x_90:
[----:B---3--:R3:W4:Y:S02]  /*aab0*/  SYNCS.PHASECHK.TRANS64.TRYWAIT P0, [R12+URZ+0xd0], R9 ;  /* 0x0000d0090c0075a7 */ /* 0x00872400080011ff */
[----:B----4-:R-:W-:Y:S05]  /*aac0*/  @!P0 NANOSLEEP.SYNCS 0x989680 ;  /* 0x009896800000895d */ /* 0x010fea0003900000 */
[----:B------:R-:W4:Y:S02]  /*aad0*/  @!P0 SYNCS.PHASECHK.TRANS64 P0, [R12+URZ+0xd0], R9 ;  /* 0x0000d0090c0085a7 */ /* 0x000f2400080010ff */
[----:B----4-:R-:W-:Y:S05]  /*aae0*/  @!P0 BRA `(.L_x_90) ;  /* 0xfffffffc00f08947 */ /* 0x010fea000383ffff */
[----:B------:R-:W-:Y:S05]  /*aaf0*/  BRA `(.L_x_185) ;  /* 0xffffff9c009c7947 */ /* 0x000fea000383ffff */
.L_x_93:
[----:B------:R-:W-:Y:S07]  /*ab00*/  MOV R0, UR21 ;  /* 0x0000001500007c02 */ /* 0x000fee0008000f00 */
.L_x_186:
[----:B-1----:R1:W3:Y:S02]  /*ab10*/  SYNCS.PHASECHK.TRANS64.TRYWAIT P2, [R0+URZ+0xc8], R11 ;  /* 0x0000c80b000075a7 */ /* 0x0022e400080411ff */
[----:B---3--:R-:W-:Y:S05]  /*ab20*/  @!P2 NANOSLEEP.SYNCS 0x989680 ;  /* 0x009896800000a95d */ /* 0x008fea0003900000 */
[----:B------:R-:W3:Y:S02]  /*ab30*/  @!P2 SYNCS.PHASECHK.TRANS64 P2, [R0+URZ+0xc8], R11 ;  /* 0x0000c80b0000a5a7 */ /* 0x000ee400080410ff */
[----:B---3--:R-:W-:Y:S05]  /*ab40*/  @!P2 BRA `(.L_x_186) ;  /* 0xfffffffc00f0a947 */ /* 0x008fea000383ffff */
[----:B------:R-:W-:Y:S05]  /*ab50*/  BRA `(.L_x_92) ;  /* 0xffffffa400047947 */ /* 0x000fea000383ffff */
.L_x_96:
[----:B---3--:R-:W-:Y:S07]  /*ab60*/  MOV R0, UR21 ;  /* 0x0000001500007c02 */ /* 0x008fee0008000f00 */
.L_x_187:
[----:B-1----:R1:W3:Y:S02]  /*ab70*/  SYNCS.PHASECHK.TRANS64.TRYWAIT P0, [R0+URZ+0xa0], R9 ;  /* 0x0000a009000075a7 */ /* 0x0022e400080011ff */
[----:B---3--:R-:W-:Y:S05]  /*ab80*/  @!P0 NANOSLEEP.SYNCS 0x989680 ;  /* 0x009896800000895d */ /* 0x008fea0003900000 */
[----:B------:R-:W3:Y:S02]  /*ab90*/  @!P0 SYNCS.PHASECHK.TRANS64 P0, [R0+URZ+0xa0], R9 ;  /* 0x0000a009000085a7 */ /* 0x000ee400080010ff */
[----:B---3--:R-:W-:Y:S05]  /*aba0*/  @!P0 BRA `(.L_x_187) ;  /* 0xfffffffc00f08947 */ /* 0x008fea000383ffff */
[----:B------:R-:W-:Y:S05]  /*abb0*/  BRA `(.L_x_188) ;  /* 0xffffffa400607947 */ /* 0x000fea000383ffff */
.L_x_97:
[----:B------:R-:W-:Y:S07]  /*abc0*/  MOV R0, UR21 ;  /* 0x0000001500007c02 */ /* 0x000fee0008000f00 */
.L_x_189:
[----:B-1----:R1:W3:Y:S02]  /*abd0*/  SYNCS.PHASECHK.TRANS64.TRYWAIT P0, [R0+URZ+0xa8], R9 ;  /* 0x0000a809000075a7 */ /* 0x0022e400080011ff */
[----:B---3--:R-:W-:Y:S05]  /*abe0*/  @!P0 NANOSLEEP.SYNCS 0x989680 ;  /* 0x009896800000895d */ /* 0x008fea0003900000 */
[----:B------:R-:W3:Y:S02]  /*abf0*/  @!P0 SYNCS.PHASECHK.TRANS64 P0, [R0+URZ+0xa8], R9 ;  /* 0x0000a809000085a7 */ /* 0x000ee400080010ff */
[----:B---3--:R-:W-:Y:S05]  /*ac00*/  @!P0 BRA `(.L_x_189) ;  /* 0xfffffffc00f08947 */ /* 0x008fea000383ffff */
[----:B------:R-:W-:Y:S05]  /*ac10*/  BRA `(.L_x_190) ;  /* 0xffffffa400b87947 */ /* 0x000fea000383ffff */
.L_x_98:
[----:B------:R-:W-:Y:S07]  /*ac20*/  MOV R0, UR21 ;  /* 0x0000001500007c02 */ /* 0x000fee0008000f00 */
.L_x_191:
[----:B-1----:R1:W3:Y:S02]  /*ac30*/  SYNCS.PHASECHK.TRANS64.TRYWAIT P0, [R0+URZ+0xb0], R9 ;  /* 0x0000b009000075a7 */ /* 0x0022e400080011ff */
[----:B---3--:R-:W-:Y:S05]  /*ac40*/  @!P0 NANOSLEEP.SYNCS 0x989680 ;  /* 0x009896800000895d */ /* 0x008fea0003900000 */
[----:B------:R-:W3:Y:S02]  /*ac50*/  @!P0 SYNCS.PHASECHK.TRANS64 P0, [R0+URZ+0xb0], R9 ;  /* 0x0000b009000085a7 */ /* 0x000ee400080010ff */
[----:B---3--:R-:W-:Y:S05]  /*ac60*/  @!P0 BRA `(.L_x_191) ;  /* 0xfffffffc00f08947 */ /* 0x008fea000383ffff */
[----:B------:R-:W-:Y:S05]  /*ac70*/  BRA `(.L_x_192) ;  /* 0xffffffa800147947 */ /* 0x000fea000383ffff */
.L_x_99:
[----:B------:R-:W-:Y:S07]  /*ac80*/  MOV R0, UR21 ;  /* 0x0000001500007c02 */ /* 0x000fee0008000f00 */
.L_x_193:
[----:B-1----:R1:W3:Y:S02]  /*ac90*/  SYNCS.PHASECHK.TRANS64.TRYWAIT P0, [R0+URZ+0xb8], R9 ;  /* 0x0000b809000075a7 */ /* 0x0022e400080011ff */
[----:B---3--:R-:W-:Y:S05]  /*aca0*/  @!P0 NANOSLEEP.SYNCS 0x989680 ;  /* 0x009896800000895d */ /* 0x008fea0003900000 */
[----:B------:R-:W3:Y:S02]  /*acb0*/  @!P0 SYNCS.PHASECHK.TRANS64 P0, [R0+URZ+0xb8], R9 ;  /* 0x0000b809000085a7 */ /* 0x000ee400080010ff */
[----:B---3--:R-:W-:Y:S05]  /*acc0*/  @!P0 BRA `(.L_x_193) ;  /* 0xfffffffc00f08947 */ /* 0x008fea000383ffff */
[----:B------:R-:W-:Y:S05]  /*acd0*/  BRA `(.L_x_194) ;  /* 0xffffffa800707947 */ /* 0x000fea000383ffff */
.L_x_101:
[----:B------:R-:W-:-:S07]  /*ace0*/  MOV R0, UR21 ;  /* 0x0000001500007c02 */ /* 0x000fce0008000f00 */
.L_x_195:
[----:B-1----:R1:W4:Y:S02]  /*acf0*/  SYNCS.PHASECHK.TRANS64.TRYWAIT P0, [R0+URZ+0xa0], R3 ;  /* 0x0000a003000075a7 */ /* 0x00232400080011ff */
[----:B----4-:R-:W-:Y:S05]  /*ad00*/  @!P0 NANOSLEEP.SYNCS 0x989680 ;  /* 0x009896800000895d */ /* 0x010fea0003900000 */
[----:B------:R-:W4:Y:S02]  /*ad10*/  @!P0 SYNCS.PHASECHK.TRANS64 P0, [R0+URZ+0xa0], R3 ;  /* 0x0000a003000085a7 */ /* 0x000f2400080010ff */
[----:B----4-:R-:W-:Y:S05]  /*ad20*/  @!P0 BRA `(.L_x_195) ;  /* 0xfffffffc00f08947 */ /* 0x010fea000383ffff */
[----:B------:R-:W-:Y:S05]  /*ad30*/  BRA `(.L_x_196) ;  /* 0xffffffa800fc7947 */ /* 0x000fea000383ffff */
.L_x_102:
[----:B-1----:R-:W-:-:S07]  /*ad40*/  MOV R0, UR21 ;  /* 0x0000001500007c02 */ /* 0x002fce0008000f00 */
.L_x_197:
[----:B-1----:R1:W4:Y:S02]  /*ad50*/  SYNCS.PHASECHK.TRANS64.TRYWAIT P0, [R0+URZ+0xa8], R3 ;  /* 0x0000a803000075a7 */ /* 0x00232400080011ff */
[----:B----4-:R-:W-:Y:S05]  /*ad60*/  @!P0 NANOSLEEP.SYNCS 0x989680 ;  /* 0x009896800000895d */ /* 0x010fea0003900000 */
[----:B------:R-:W4:Y:S02]  /*ad70*/  @!P0 SYNCS.PHASECHK.TRANS64 P0, [R0+URZ+0xa8], R3 ;  /* 0x0000a803000085a7 */ /* 0x000f2400080010ff */
[----:B----4-:R-:W-:Y:S05]  /*ad80*/  @!P0 BRA `(.L_x_197) ;  /* 0xfffffffc00f08947 */ /* 0x010fea000383ffff */
[----:B------:R-:W-:Y:S05]  /*ad90*/  BRA `(.L_x_198) ;  /* 0xffffffa800ec7947 */ /* 0x000fea000383ffff */
.L_x_103:
[----:B-1----:R-:W-:-:S07]  /*ada0*/  MOV R0, UR21 ;  /* 0x0000001500007c02 */ /* 0x002fce0008000f00 */
.L_x_199:
[----:B-1----:R1:W4:Y:S02]  /*adb0*/  SYNCS.PHASECHK.TRANS64.TRYWAIT P0, [R0+URZ+0xb0], R3 ;  /* 0x0000b003000075a7 */ /* 0x00232400080011ff */
[----:B----4-:R-:W-:Y:S05]  /*adc0*/  @!P0 NANOSLEEP.SYNCS 0x989680 ;  /* 0x009896800000895d */ /* 0x010fea0003900000 */
[----:B------:R-:W4:Y:S02]  /*add0*/  @!P0 SYNCS.PHASECHK.TRANS64 P0, [R0+URZ+0xb0], R3 ;  /* 0x0000b003000085a7 */ /* 0x000f2400080010ff */
[----:B----4-:R-:W-:Y:S05]  /*ade0*/  @!P0 BRA `(.L_x_199) ;  /* 0xfffffffc00f08947 */ /* 0x010fea000383ffff */
[----:B------:R-:W-:Y:S05]  /*adf0*/  BRA `(.L_x_200) ;  /* 0xffffffa800dc7947 */ /* 0x000fea000383ffff */
.L_x_105:
[----:B--2---:R2:W3:Y:S02]  /*ae00*/  SYNCS.PHASECHK.TRANS64.TRYWAIT P0, [R3+URZ+0xd0], R0 ;  /* 0x0000d000030075a7 */ /* 0x0044e400080011ff */
[----:B---3--:R-:W-:Y:S05]  /*ae10*/  @!P0 NANOSLEEP.SYNCS 0x989680 ;  /* 0x009896800000895d */ /* 0x008fea0003900000 */
[----:B------:R-:W3:Y:S02]  /*ae20*/  @!P0 SYNCS.PHASECHK.TRANS64 P0, [R3+URZ+0xd0], R0 ;  /* 0x0000d000030085a7 */ /* 0x000ee400080010ff */
[----:B---3--:R-:W-:Y:S05]  /*ae30*/  @!P0 BRA `(.L_x_105) ;  /* 0xfffffffc00f08947 */ /* 0x008fea000383ffff */
[----:B------:R-:W-:Y:S05]  /*ae40*/  BRA `(.L_x_201) ;  /* 0xffffffac00a07947 */ /* 0x000fea000383ffff */
.L_x_116:
[----:B--2---:R2:W1:Y:S02]  /*ae50*/  SYNCS.PHASECHK.TRANS64.TRYWAIT P1, [R5+URZ+0x80], R2 ;  /* 0x00008002050075a7 */ /* 0x00446400080211ff */
[----:B-1----:R-:W-:Y:S05]  /*ae60*/  @!P1 NANOSLEEP.SYNCS 0x989680 ;  /* 0x009896800000995d */ /* 0x002fea0003900000 */
[----:B------:R-:W1:Y:S02]  /*ae70*/  @!P1 SYNCS.PHASECHK.TRANS64 P1, [R5+URZ+0x80], R2 ;  /* 0x00008002050095a7 */ /* 0x000e6400080210ff */
[----:B-1----:R-:W-:Y:S05]  /*ae80*/  @!P1 BRA `(.L_x_116) ;  /* 0xfffffffc00f09947 */ /* 0x002fea000383ffff */
[----:B------:R-:W-:Y:S05]  /*ae90*/  BRA `(.L_x_115) ;  /* 0xffffffbc00007947 */ /* 0x000fea000383ffff */
.L_x_118:
[----:B-1----:R1:W3:Y:S02]  /*aea0*/  SYNCS.PHASECHK.TRANS64.TRYWAIT P0, [R92+URZ+0xf0], R7 ;  /* 0x0000f0075c0075a7 */ /* 0x0022e400080011ff */
[----:B---3--:R-:W-:Y:S05]  /*aeb0*/  @!P0 NANOSLEEP.SYNCS 0x989680 ;  /* 0x009896800000895d */ /* 0x008fea0003900000 */
[----:B------:R-:W3:Y:S02]  /*aec0*/  @!P0 SYNCS.PHASECHK.TRANS64 P0, [R92+URZ+0xf0], R7 ;  /* 0x0000f0075c0085a7 */ /* 0x000ee400080010ff */
[----:B---3--:R-:W-:Y:S05]  /*aed0*/  @!P0 BRA `(.L_x_118) ;  /* 0xfffffffc00f08947 */ /* 0x008fea000383ffff */
[----:B------:R-:W-:Y:S05]  /*aee0*/  BRA `(.L_x_117) ;  /* 0xffffffbc00507947 */ /* 0x000fea000383ffff */
.L_x_126:
[----:B---3--:R3:W4:Y:S02]  /*aef0*/  SYNCS.PHASECHK.TRANS64.TRYWAIT P0, [R112+URZ+0x80], R3 ;  /* 0x00008003700075a7 */ /* 0x00872400080011ff */
[----:B----4-:R-:W-:Y:S05]  /*af00*/  @!P0 NANOSLEEP.SYNCS 0x989680 ;  /* 0x009896800000895d */ /* 0x010fea0003900000 */
[----:B------:R-:W4:Y:S02]  /*af10*/  @!P0 SYNCS.PHASECHK.TRANS64 P0, [R112+URZ+0x80], R3 ;  /* 0x00008003700085a7 */ /* 0x000f2400080010ff */
[----:B----4-:R-:W-:Y:S05]  /*af20*/  @!P0 BRA `(.L_x_126) ;  /* 0xfffffffc00f08947 */ /* 0x010fea000383ffff */
[----:B------:R-:W-:Y:S05]  /*af30*/  BRA `(.L_x_125) ;  /* 0xffffffc800587947 */ /* 0x000fea000383ffff */
.L_x_134:
[----:B---3--:R3:W4:Y:S02]  /*af40*/  SYNCS.PHASECHK.TRANS64.TRYWAIT P0, [R112+URZ+0x80], R5 ;  /* 0x00008005700075a7 */ /* 0x00872400080011ff */
[----:B----4-:R-:W-:Y:S05]  /*af50*/  @!P0 NANOSLEEP.SYNCS 0x989680 ;  /* 0x009896800000895d */ /* 0x010fea0003900000 */
[----:B------:R-:W4:Y:S02]  /*af60*/  @!P0 SYNCS.PHASECHK.TRANS64 P0, [R112+URZ+0x80], R5 ;  /* 0x00008005700085a7 */ /* 0x000f2400080010ff */
[----:B----4-:R-:W-:Y:S05]  /*af70*/  @!P0 BRA `(.L_x_134) ;  /* 0xfffffffc00f08947 */ /* 0x010fea000383ffff */
[----:B------:R-:W-:Y:S05]  /*af80*/  BRA `(.L_x_133) ;  /* 0xffffffd400a87947 */ /* 0x000fea000383ffff */
.L_x_142:
[----:B---3--:R3:W4:Y:S02]  /*af90*/  SYNCS.PHASECHK.TRANS64.TRYWAIT P0, [R103+URZ+0x80], R4 ;  /* 0x00008004670075a7 */ /* 0x00872400080011ff */
[----:B----4-:R-:W-:Y:S05]  /*afa0*/  @!P0 NANOSLEEP.SYNCS 0x989680 ;  /* 0x009896800000895d */ /* 0x010fea0003900000 */
[----:B------:R-:W4:Y:S02]  /*afb0*/  @!P0 SYNCS.PHASECHK.TRANS64 P0, [R103+URZ+0x80], R4 ;  /* 0x00008004670085a7 */ /* 0x000f2400080010ff */
[----:B----4-:R-:W-:Y:S05]  /*afc0*/  @!P0 BRA `(.L_x_142) ;  /* 0xfffffffc00f08947 */ /* 0x010fea000383ffff */
[----:B------:R-:W-:Y:S05]  /*afd0*/  BRA `(.L_x_141) ;  /* 0xffffffe400007947 */ /* 0x000fea000383ffff */
        .weak           $__internal_0_$__cuda_sm10x_tcgen05_guardrail_trap_col_being_dealloced_not_returned_by_alloc
        .type           $__internal_0_$__cuda_sm10x_tcgen05_guardrail_trap_col_being_dealloced_not_returned_by_alloc,@function
        .size           $__internal_0_$__cuda_sm10x_tcgen05_guardrail_trap_col_being_dealloced_not_returned_by_alloc,($__internal_1_$__cuda_sm10x_tcgen05_guardrail_trap_phase_invalid_during_alloc - $__internal_0_$__cuda_sm10x_tcgen05_guardrail_trap_col_being_dealloced_not_returned_by_alloc)
$__internal_0_$__cuda_sm10x_tcgen05_guardrail_trap_col_being_dealloced_not_returned_by_alloc:
[----:B------:R-:W-:Y:S05]  /*afe0*/  BPT.TRAP 0x1 ;  /* 0x000000040000795c */ /* 0x000fea0000300000 */
[----:B------:R-:W-:-:S04]  /*aff0*/  HFMA2 R3, -RZ, RZ, 0, 0 ;  /* 0x00000000ff037431 */ /* 0x000fc800000001ff */
[----:B------:R-:W-:Y:S05]  /*b000*/  RET.REL.NODEC R2 `(_ZN7cutlass13device_kernelINS_4gemm6kernel13GemmUniversalIN4cute5tupleIJiiiiEEENS1_10collective13CollectiveMmaINS1_35MainloopSm100TmaUmmaWarpSpecializedILi8ELi2ELi4ENS5_IJNS4_1CILi2EEENSA_ILi4EEENSA_ILi1EEEEEEEENS5_IJNSA_ILi128EEENSA_ILi256EEESG_EEENS_12float_e5m2_tENS5_IJlSD_lEEESJ_SK_NS4_8TiledMMAINS4_8MMA_AtomIJNS4_10MMA_TraitsINS4_25SM100_MMA_F8F6F4_2x1SM_SSEJSJ_SJ_fSG_SH_NS4_17integral_constantINS4_4UMMA5MajorELSR_0EEESS_NSP_INSQ_7ScaleInELST_0EEESU_EEEEEENS4_6LayoutINS5_IJSD_SD_SD_EEENS5_IJNSA_ILi0EEESZ_SZ_EEEEENS5_IJNS4_10UnderscoreES12_S12_EEEEENS4_28SM100_TMA_2SM_LOAD_MULTICASTENS4_14ComposedLayoutINS4_7SwizzleILi3ELi4ELi3EEENS4_18smem_ptr_flag_bitsILi8EEENSX_INS5_IJNSA_ILi8EEESG_EEENS5_IJSG_SD_EEEEEEEvNS4_8identityENS4_18SM100_TMA_2SM_LOADES1F_vS1G_EENS_8epilogue10collective18CollectiveEpilogueINS1J_23Sm100TmaWarpSpecializedILi4ELi2ELi32ELb0ELb0EEEJNS5_IJNSA_ILi64EEESH_SG_EEENS5_IJNSX_IS1O_SD_EENSX_INS5_IJNSA_ILi32EEESB_EEENS5_IJSD_SG_EEEEEEEESJ_SK_SJ_SK_NS1J_6fusion15FusionCallbacksIS1N_NS1W_17LinearCombinationISJ_fSJ_fLNS_15FloatRoundStyleE2EEES1P_S1V_JEEENS4_5SM1004TMEM4LOAD26SM100_TMEM_LOAD_32dp32b32xENS4_13SM90_TMA_LOADENS16_INS17_ILi1ELi4ELi3EEES1A_NSX_INS5_IJS1B_S1R_EEENS5_IJS1R_SD_EEEEEEENS4_39AutoVectorizingCopyWithAssumedAlignmentILi128EEENS4_14SM90_TMA_STOREES2B_S2D_S2D_EEEvvEEEEvNT_6ParamsE) ;  /* 0xffffff4c02fc7950 */ /* 0x000fea0003c3ffff */
        .weak           $__internal_1_$__cuda_sm10x_tcgen05_guardrail_trap_phase_invalid_during_alloc
        .type           $__internal_1_$__cuda_sm10x_tcgen05_guardrail_trap_phase_invalid_during_alloc,@function
        .size           $__internal_1_$__cuda_sm10x_tcgen05_guardrail_trap_phase_invalid_during_alloc,($__internal_2_$__cuda_sm10x_tcgen05_guardrail_trap_unallocated_columns_being_dealloced - $__internal_1_$__cuda_sm10x_tcgen05_guardrail_trap_phase_invalid_during_alloc)
$__internal_1_$__cuda_sm10x_tcgen05_guardrail_trap_phase_invalid_during_alloc:
[----:B------:R-:W-:Y:S05]  /*b010*/  BPT.TRAP 0x1 ;  /* 0x000000040000795c */ /* 0x000fea0000300000 */
[----:B------:R-:W-:-:S04]  /*b020*/  MOV R5, 0x0 ;  /* 0x0000000000057802 */ /* 0x000fc80000000f00 */
[----:B------:R-:W-:Y:S05]  /*b030*/  RET.REL.NODEC R4 `(_ZN7cutlass13device_kernelINS_4gemm6kernel13GemmUniversalIN4cute5tupleIJiiiiEEENS1_10collective13CollectiveMmaINS1_35MainloopSm100TmaUmmaWarpSpecializedILi8ELi2ELi4ENS5_IJNS4_1CILi2EEENSA_ILi4EEENSA_ILi1EEEEEEEENS5_IJNSA_ILi128EEENSA_ILi256EEESG_EEENS_12float_e5m2_tENS5_IJlSD_lEEESJ_SK_NS4_8TiledMMAINS4_8MMA_AtomIJNS4_10MMA_TraitsINS4_25SM100_MMA_F8F6F4_2x1SM_SSEJSJ_SJ_fSG_SH_NS4_17integral_constantINS4_4UMMA5MajorELSR_0EEESS_NSP_INSQ_7ScaleInELST_0EEESU_EEEEEENS4_6LayoutINS5_IJSD_SD_SD_EEENS5_IJNSA_ILi0EEESZ_SZ_EEEEENS5_IJNS4_10UnderscoreES12_S12_EEEEENS4_28SM100_TMA_2SM_LOAD_MULTICASTENS4_14ComposedLayoutINS4_7SwizzleILi3ELi4ELi3EEENS4_18smem_ptr_flag_bitsILi8EEENSX_INS5_IJNSA_ILi8EEESG_EEENS5_IJSG_SD_EEEEEEEvNS4_8identityENS4_18SM100_TMA_2SM_LOADES1F_vS1G_EENS_8epilogue10collective18CollectiveEpilogueINS1J_23Sm100TmaWarpSpecializedILi4ELi2ELi32ELb0ELb0EEEJNS5_IJNSA_ILi64EEESH_SG_EEENS5_IJNSX_IS1O_SD_EENSX_INS5_IJNSA_ILi32EEESB_EEENS5_IJSD_SG_EEEEEEEESJ_SK_SJ_SK_NS1J_6fusion15FusionCallbacksIS1N_NS1W_17LinearCombinationISJ_fSJ_fLNS_15FloatRoundStyleE2EEES1P_S1V_JEEENS4_5SM1004TMEM4LOAD26SM100_TMEM_LOAD_32dp32b32xENS4_13SM90_TMA_LOADENS16_INS17_ILi1ELi4ELi3EEES1A_NSX_INS5_IJS1B_S1R_EEENS5_IJS1R_SD_EEEEEEENS4_39AutoVectorizingCopyWithAssumedAlignmentILi128EEENS4_14SM90_TMA_STOREES2B_S2D_S2D_EEEvvEEEEvNT_6ParamsE) ;  /* 0xffffff4c04f07950 */ /* 0x000fea0003c3ffff */
        .weak           $__internal_2_$__cuda_sm10x_tcgen05_guardrail_trap_unallocated_columns_being_dealloced
        .type           $__internal_2_$__cuda_sm10x_tcgen05_guardrail_trap_unallocated_columns_being_dealloced,@function
        .size           $__internal_2_$__cuda_sm10x_tcgen05_guardrail_trap_unallocated_columns_being_dealloced,(.L_x_203 - $__internal_2_$__cuda_sm10x_tcgen05_guardrail_trap_unallocated_columns_being_dealloced)
$__internal_2_$__cuda_sm10x_tcgen05_guardrail_trap_unallocated_columns_being_dealloced:
[----:B------:R-:W-:Y:S05]  /*b040*/  BPT.TRAP 0x1 ;  /* 0x000000040000795c */ /* 0x000fea0000300000 */
[----:B------:R-:W-:-:S04]  /*b050*/  HFMA2 R3, -RZ, RZ, 0, 0 ;  /* 0x00000000ff037431 */ /* 0x000fc800000001ff */
[----:B------:R-:W-:Y:S05]  /*b060*/  RET.REL.NODEC R2 `(_ZN7cutlass13device_kernelINS_4gemm6kernel13GemmUniversalIN4cute5tupleIJiiiiEEENS1_10collective13CollectiveMmaINS1_35MainloopSm100TmaUmmaWarpSpecializedILi8ELi2ELi4ENS5_IJNS4_1CILi2EEENSA_ILi4EEENSA_ILi1EEEEEEEENS5_IJNSA_ILi128EEENSA_ILi256EEESG_EEENS_12float_e5m2_tENS5_IJlSD_lEEESJ_SK_NS4_8TiledMMAINS4_8MMA_AtomIJNS4_10MMA_TraitsINS4_25SM100_MMA_F8F6F4_2x1SM_SSEJSJ_SJ_fSG_SH_NS4_17integral_constantINS4_4UMMA5MajorELSR_0EEESS_NSP_INSQ_7ScaleInELST_0EEESU_EEEEEENS4_6LayoutINS5_IJSD_SD_SD_EEENS5_IJNSA_ILi0EEESZ_SZ_EEEEENS5_IJNS4_10UnderscoreES12_S12_EEEEENS4_28SM100_TMA_2SM_LOAD_MULTICASTENS4_14ComposedLayoutINS4_7SwizzleILi3ELi4ELi3EEENS4_18smem_ptr_flag_bitsILi8EEENSX_INS5_IJNSA_ILi8EEESG_EEENS5_IJSG_SD_EEEEEEEvNS4_8identityENS4_18SM100_TMA_2SM_LOADES1F_vS1G_EENS_8epilogue10collective18CollectiveEpilogueINS1J_23Sm100TmaWarpSpecializedILi4ELi2ELi32ELb0ELb0EEEJNS5_IJNSA_ILi64EEESH_SG_EEENS5_IJNSX_IS1O_SD_EENSX_INS5_IJNSA_ILi32EEESB_EEENS5_IJSD_SG_EEEEEEEESJ_SK_SJ_SK_NS1J_6fusion15FusionCallbacksIS1N_NS1W_17LinearCombinationISJ_fSJ_fLNS_15FloatRoundStyleE2EEES1P_S1V_JEEENS4_5SM1004TMEM4LOAD26SM100_TMEM_LOAD_32dp32b32xENS4_13SM90_TMA_LOADENS16_INS17_ILi1ELi4ELi3EEES1A_NSX_INS5_IJS1B_S1R_EEENS5_IJS1R_SD_EEEEEEENS4_39AutoVectorizingCopyWithAssumedAlignmentILi128EEENS4_14SM90_TMA_STOREES2B_S2D_S2D_EEEvvEEEEvNT_6ParamsE) ;  /* 0xffffff4c02e47950 */ /* 0x000fea0003c3ffff */
.L_x_202:
[----:B------:R-:W-:-:S00]  /*b070*/  BRA `(.L_x_202) ;  /* 0xfffffffc00fc7947 */ /* 0x000fc0000383ffff */
[----:B------:R-:W-:-:S00]  /*b080*/  NOP ;  /* 0x0000000000007918 */ /* 0x000fc00000000000 */
[----:B------:R-:W-:-:S00]  /*b090*/  NOP ;  /* 0x0000000000007918 */ /* 0x000fc00000000000 */
[----:B------:R-:W-:-:S00]  /*b0a0*/  NOP ;  /* 0x0000000000007918 */ /* 0x000fc00000000000 */
[----:B------:R-:W-:-:S00]  /*b0b0*/  NOP ;  /* 0x0000000000007918 */ /* 0x000fc00000000000 */
[----:B------:R-:W-:-:S00]  /*b0c0*/  NOP ;  /* 0x0000000000007918 */ /* 0x000fc00000000000 */
[----:B------:R-:W-:-:S00]  /*b0d0*/  NOP ;  /* 0x0000000000007918 */ /* 0x000fc00000000000 */
[----:B------:R-:W-:-:S00]  /*b0e0*/  NOP ;  /* 0x0000000000007918 */ /* 0x000fc00000000000 */
[----:B------:R-:W-:-:S00]  /*b0f0*/  NOP ;  /* 0x0000000000007918 */ /* 0x000fc00000000000 */
.L_x_203:


//--------------------- .nv.global.init           --------------------------
	.section	.nv.global.init,"aw",@progbits
.nv.global.init:
	.type		$str$27,@object
	.size		$str$27,($str$28 - $str$27)
$str$27:
        /*0000*/ 	.byte	0x28, 0x61, 0x64, 0x64, 0x72, 0x65, 0x73, 0x73, 0x20, 0x26, 0x20, 0x6d, 0x61, 0x73, 0x6b, 0x29
        /*0010*/ 	.byte	0x20, 0x3d, 0x3d, 0x20, 0x30, 0x00
	.type		$str$28,@object
	.size		$str$28,($str$26 - $str$28)
$str$28:
        /*0016*/ 	.byte	0x2f, 0x74, 0x6d, 0x70, 0x2f, 0x63, 0x75, 0x74, 0x6c, 0x61, 0x73, 0x73, 0x5f, 0x73, 0x77, 0x65
        /*0026*/ 	.byte	0x65, 0x70, 0x5f, 0x73, 0x72, 0x63, 0x2f, 0x69, 0x6e, 0x63, 0x6c, 0x75, 0x64, 0x65, 0x2f, 0x63
        /*0036*/ 	.byte	0x75, 0x74, 0x65, 0x2f, 0x70, 0x6f, 0x69, 0x6e, 0x74, 0x65, 0x72, 0x5f, 0x66, 0x6c, 0x61, 0x67
        /*0046*/ 	.byte	0x67, 0x65, 0x64, 0x2e, 0x68, 0x70, 0x70, 0x00
	.type		$str$26,@object
	.size		$str$26,($str$25 - $str$26)
$str$26:
        /*004e*/ 	.byte	0x2f, 0x74, 0x6d, 0x70, 0x2f, 0x63, 0x75, 0x74, 0x6c, 0x61, 0x73, 0x73, 0x5f, 0x73, 0x77, 0x65
        /*005e*/ 	.byte	0x65, 0x70, 0x5f, 0x73, 0x72, 0x63, 0x2f, 0x69, 0x6e, 0x63, 0x6c, 0x75, 0x64, 0x65, 0x2f, 0x63
        /*006e*/ 	.byte	0x75, 0x74, 0x65, 0x2f, 0x61, 0x74, 0x6f, 0x6d, 0x2f, 0x63, 0x6f, 0x70, 0x79, 0x5f, 0x74, 0x72
        /*007e*/ 	.byte	0x61, 0x69, 0x74, 0x73, 0x5f, 0x73, 0x6d, 0x31, 0x30, 0x30, 0x2e, 0x68, 0x70, 0x70, 0x00
	.type		$str$25,@object
	.size		$str$25,(__unnamed_1 - $str$25)
$str$25:
        /*008d*/ 	.byte	0x28, 0x28, 0x75, 0x69, 0x6e, 0x74, 0x33, 0x32, 0x5f, 0x74, 0x28, 0x74, 0x68, 0x72, 0x65, 0x61
        /*009d*/ 	.byte	0x64, 0x49, 0x64, 0x78, 0x2e, 0x78, 0x29, 0x20, 0x2f, 0x20, 0x33, 0x32, 0x29, 0x20, 0x25, 0x20
        /*00ad*/ 	.byte	0x34, 0x29, 0x20, 0x3d, 0x3d, 0x20, 0x28, 0x28, 0x28, 0x74, 0x6d, 0x65, 0x6d, 0x5f, 0x61, 0x64
        /*00bd*/ 	.byte	0x64, 0x72, 0x20, 0x3e, 0x3e, 0x20, 0x31, 0x36, 0x29, 0x20, 0x2f, 0x20, 0x33, 0x32, 0x29, 0x20
        /*00cd*/ 	.byte	0x25, 0x20, 0x34, 0x29, 0x00
	.type		__unnamed_1,@object
	.size		__unnamed_1,(__unnamed_2 - __unnamed_1)
__unnamed_1:
        /*00d2*/ 	.byte	0x61, 0x75, 0x74, 0x6f, 0x20, 0x63, 0x75, 0x74, 0x65, 0x3a, 0x3a, 0x61, 0x73, 0x5f, 0x70, 0x6f
        /* <DEDUP_REMOVED lines=24> */
        /*0262*/ 	.byte	0x3a, 0x3a, 0x43, 0x3c, 0x34, 0x30, 0x39, 0x36, 0x3e, 0x3e, 0x3e, 0x3e, 0x5d, 0x00
	.type		__unnamed_2,@object
	.size		__unnamed_2,(__unnamed_3 - __unnamed_2)
__unnamed_2:
        /* <DEDUP_REMOVED lines=26> */
	.type		__unnamed_3,@object
	.size		__unnamed_3,(.L_3 - __unnamed_3)
__unnamed_3:
        /* <DEDUP_REMOVED lines=40> */
        /*068e*/ 	.byte	0x74, 0x65, 0x3a, 0x3a, 0x43, 0x3c, 0x30, 0x3e, 0x3e, 0x3e, 0x3e, 0x5d, 0x00
.L_3:


//--------------------- .nv.shared._ZN7cutlass13device_kernelINS_4gemm6kernel13GemmUniversalIN4cute5tupleIJiiiiEEENS1_10collective13CollectiveMmaINS1_35MainloopSm100TmaUmmaWarpSpecializedILi8ELi2ELi4ENS5_IJNS4_1CILi2EEENSA_ILi4EEENSA_ILi1EEEEEEEENS5_IJNSA_ILi128EEENSA_ILi256EEESG_EEENS_12float_e5m2_tENS5_IJlSD_lEEESJ_SK_NS4_8TiledMMAINS4_8MMA_AtomIJNS4_10MMA_TraitsINS4_25SM100_MMA_F8F6F4_2x1SM_SSEJSJ_SJ_fSG_SH_NS4_17integral_constantINS4_4UMMA5MajorELSR_0EEESS_NSP_INSQ_7ScaleInELST_0EEESU_EEEEEENS4_6LayoutINS5_IJSD_SD_SD_EEENS5_IJNSA_ILi0EEESZ_SZ_EEEEENS5_IJNS4_10UnderscoreES12_S12_EEEEENS4_28SM100_TMA_2SM_LOAD_MULTICASTENS4_14ComposedLayoutINS4_7SwizzleILi3ELi4ELi3EEENS4_18smem_ptr_flag_bitsILi8EEENSX_INS5_IJNSA_ILi8EEESG_EEENS5_IJSG_SD_EEEEEEEvNS4_8identityENS4_18SM100_TMA_2SM_LOADES1F_vS1G_EENS_8epilogue10collective18CollectiveEpilogueINS1J_23Sm100TmaWarpSpecializedILi4ELi2ELi32ELb0ELb0EEEJNS5_IJNSA_ILi64EEESH_SG_EEENS5_IJNSX_IS1O_SD_EENSX_INS5_IJNSA_ILi32EEESB_EEENS5_IJSD_SG_EEEEEEEESJ_SK_SJ_SK_NS1J_6fusion15FusionCallbacksIS1N_NS1W_17LinearCombinationISJ_fSJ_fLNS_15FloatRoundStyleE2EEES1P_S1V_JEEENS4_5SM1004TMEM4LOAD26SM100_TMEM_LOAD_32dp32b32xENS4_13SM90_TMA_LOADENS16_INS17_ILi1ELi4ELi3EEES1A_NSX_INS5_IJS1B_S1R_EEENS5_IJS1R_SD_EEEEEEENS4_39AutoVectorizingCopyWithAssumedAlignmentILi128EEENS4_14SM90_TMA_STOREES2B_S2D_S2D_EEEvvEEEEvNT_6ParamsE --------------------------
	.section	.nv.shared._ZN7cutlass13device_kernelINS_4gemm6kernel13GemmUniversalIN4cute5tupleIJiiiiEEENS1_10collective13CollectiveMmaINS1_35MainloopSm100TmaUmmaWarpSpecializedILi8ELi2ELi4ENS5_IJNS4_1CILi2EEENSA_ILi4EEENSA_ILi1EEEEEEEENS5_IJNSA_ILi128EEENSA_ILi256EEESG_EEENS_12float_e5m2_tENS5_IJlSD_lEEESJ_SK_NS4_8TiledMMAINS4_8MMA_AtomIJNS4_10MMA_TraitsINS4_25SM100_MMA_F8F6F4_2x1SM_SSEJSJ_SJ_fSG_SH_NS4_17integral_constantINS4_4UMMA5MajorELSR_0EEESS_NSP_INSQ_7ScaleInELST_0EEESU_EEEEEENS4_6LayoutINS5_IJSD_SD_SD_EEENS5_IJNSA_ILi0EEESZ_SZ_EEEEENS5_IJNS4_10UnderscoreES12_S12_EEEEENS4_28SM100_TMA_2SM_LOAD_MULTICASTENS4_14ComposedLayoutINS4_7SwizzleILi3ELi4ELi3EEENS4_18smem_ptr_flag_bitsILi8EEENSX_INS5_IJNSA_ILi8EEESG_EEENS5_IJSG_SD_EEEEEEEvNS4_8identityENS4_18SM100_TMA_2SM_LOADES1F_vS1G_EENS_8epilogue10collective18CollectiveEpilogueINS1J_23Sm100TmaWarpSpecializedILi4ELi2ELi32ELb0ELb0EEEJNS5_IJNSA_ILi64EEESH_SG_EEENS5_IJNSX_IS1O_SD_EENSX_INS5_IJNSA_ILi32EEESB_EEENS5_IJSD_SG_EEEEEEEESJ_SK_SJ_SK_NS1J_6fusion15FusionCallbacksIS1N_NS1W_17LinearCombinationISJ_fSJ_fLNS_15FloatRoundStyleE2EEES1P_S1V_JEEENS4_5SM1004TMEM4LOAD26SM100_TMEM_LOAD_32dp32b32xENS4_13SM90_TMA_LOADENS16_INS17_ILi1ELi4ELi3EEES1A_NSX_INS5_IJS1B_S1R_EEENS5_IJS1R_SD_EEEEEEENS4_39AutoVectorizingCopyWithAssumedAlignmentILi128EEENS4_14SM90_TMA_STOREES2B_S2D_S2D_EEEvvEEEEvNT_6ParamsE,"aw",@nobits
	.sectionflags	@""
	.align	16
	.zero		1024


//--------------------- .nv.shared.reserved.0     --------------------------
	.section	.nv.shared.reserved.0,"aw",@nobits
	.weak		__nv_reservedSMEM_offset_0_alias
	.size		__nv_reservedSMEM_offset_0_alias, 0, 64
	.other		__nv_reservedSMEM_offset_0_alias,@"STO_CUDA_RESERVED_SHARED STV_DEFAULT"
__nv_reservedSMEM_offset_0_alias:
	.zero		0
.nv.shared.reserved.0:
	.zero		64
	.weak		__nv_reservedSMEM_tcgen05_partition
	.type		__nv_reservedSMEM_tcgen05_partition,@object
	.size		__nv_reservedSMEM_tcgen05_partition,(.L_0 - __nv_reservedSMEM_tcgen05_partition)
__nv_reservedSMEM_tcgen05_partition:
	.zero		32
.L_0:


//--------------------- .nv.global                --------------------------
	.section	.nv.global,"aw",@nobits
.nv.global:
	.type		_ZN40_INTERNAL_d66b168f_4_k_cu_38fcbb10_229944cute1_E,@object
	.size		_ZN40_INTERNAL_d66b168f_4_k_cu_38fcbb10_229944cute1_E,(_ZN40_INTERNAL_d66b168f_4_k_cu_38fcbb10_229944cuda3std3__45__cpo6cbeginE - _ZN40_INTERNAL_d66b168f_4_k_cu_38fcbb10_229944cute1_E)
_ZN40_INTERNAL_d66b168f_4_k_cu_38fcbb10_229944cute1_E:
	.zero		1
	.type		_ZN40_INTERNAL_d66b168f_4_k_cu_38fcbb10_229944cuda3std3__45__cpo6cbeginE,@object
	.size		_ZN40_INTERNAL_d66b168f_4_k_cu_38fcbb10_229944cuda3std3__45__cpo6cbeginE,(_ZN40_INTERNAL_d66b168f_4_k_cu_38fcbb10_229944cuda3std3__48in_placeE - _ZN40_INTERNAL_d66b168f_4_k_cu_38fcbb10_229944cuda3std3__45__cpo6cbeginE)
_ZN40_INTERNAL_d66b168f_4_k_cu_38fcbb10_229944cuda3std3__45__cpo6cbeginE:
	.zero		1
	.type		_ZN40_INTERNAL_d66b168f_4_k_cu_38fcbb10_229944cuda3std3__48in_placeE,@object
	.size		_ZN40_INTERNAL_d66b168f_4_k_cu_38fcbb10_229944cuda3std3__48in_placeE,(_ZN40_INTERNAL_d66b168f_4_k_cu_38fcbb10_229944cuda3std6ranges3__45__cpo9iter_moveE - _ZN40_INTERNAL_d66b168f_4_k_cu_38fcbb10_229944cuda3std3__48in_placeE)
_ZN40_INTERNAL_d66b168f_4_k_cu_38fcbb10_229944cuda3std3__48in_placeE:
	.zero		1
	.type		_ZN40_INTERNAL_d66b168f_4_k_cu_38fcbb10_229944cuda3std6ranges3__45__cpo9iter_moveE,@object
	.size		_ZN40_INTERNAL_d66b168f_4_k_cu_38fcbb10_229944cuda3std6ranges3__45__cpo9iter_moveE,(_ZN40_INTERNAL_d66b168f_4_k_cu_38fcbb10_229944cuda3std3__45__cpo5beginE - _ZN40_INTERNAL_d66b168f_4_k_cu_38fcbb10_229944cuda3std6ranges3__45__cpo9iter_moveE)
_ZN40_INTERNAL_d66b168f_4_k_cu_38fcbb10_229944cuda3std6ranges3__45__cpo9iter_moveE:
	.zero		1
	.type		_ZN40_INTERNAL_d66b168f_4_k_cu_38fcbb10_229944cuda3std3__45__cpo5beginE,@object
	.size		_ZN40_INTERNAL_d66b168f_4_k_cu_38fcbb10_229944cuda3std3__45__cpo5beginE,(_ZN40_INTERNAL_d66b168f_4_k_cu_38fcbb10_229944cuda3std3__442_GLOBAL__N__d66b168f_4_k_cu_38fcbb10_229946ignoreE - _ZN40_INTERNAL_d66b168f_4_k_cu_38fcbb10_229944cuda3std3__45__cpo5beginE)
_ZN40_INTERNAL_d66b168f_4_k_cu_38fcbb10_229944cuda3std3__45__cpo5beginE:
	.zero		1
	.type		_ZN40_INTERNAL_d66b168f_4_k_cu_38fcbb10_229944cuda3std3__442_GLOBAL__N__d66b168f_4_k_cu_38fcbb10_229946ignoreE,@object
	.size		_ZN40_INTERNAL_d66b168f_4_k_cu_38fcbb10_229944cuda3std3__442_GLOBAL__N__d66b168f_4_k_cu_38fcbb10_229946ignoreE,(_ZN40_INTERNAL_d66b168f_4_k_cu_38fcbb10_229944cute7productE - _ZN40_INTERNAL_d66b168f_4_k_cu_38fcbb10_229944cuda3std3__442_GLOBAL__N__d66b168f_4_k_cu_38fcbb10_229946ignoreE)
_ZN40_INTERNAL_d66b168f_4_k_cu_38fcbb10_229944cuda3std3__442_GLOBAL__N__d66b168f_4_k_cu_38fcbb10_229946ignoreE:
	.zero		1
	.type		_ZN40_INTERNAL_d66b168f_4_k_cu_38fcbb10_229944cute7productE,@object
	.size		_ZN40_INTERNAL_d66b168f_4_k_cu_38fcbb10_229944cute7productE,(_ZN40_INTERNAL_d66b168f_4_k_cu_38fcbb10_229944cuda3std3__45__cpo3endE - _ZN40_INTERNAL_d66b168f_4_k_cu_38fcbb10_229944cute7productE)
_ZN40_INTERNAL_d66b168f_4_k_cu_38fcbb10_229944cute7productE:
	.zero		1
	.type		_ZN40_INTERNAL_d66b168f_4_k_cu_38fcbb10_229944cuda3std3__45__cpo3endE,@object
	.size		_ZN40_INTERNAL_d66b168f_4_k_cu_38fcbb10_229944cuda3std3__45__cpo3endE,(_ZN40_INTERNAL_d66b168f_4_k_cu_38fcbb10_229944cuda3std3__419piecewise_constructE - _ZN40_INTERNAL_d66b168f_4_k_cu_38fcbb10_229944cuda3std3__45__cpo3endE)
_ZN40_INTERNAL_d66b168f_4_k_cu_38fcbb10_229944cuda3std3__45__cpo3endE:
	.zero		1
	.type		_ZN40_INTERNAL_d66b168f_4_k_cu_38fcbb10_229944cuda3std3__419piecewise_constructE,@object
	.size		_ZN40_INTERNAL_d66b168f_4_k_cu_38fcbb10_229944cuda3std3__419piecewise_constructE,(_ZN40_INTERNAL_d66b168f_4_k_cu_38fcbb10_229944cuda3std3__45__cpo4cendE - _ZN40_INTERNAL_d66b168f_4_k_cu_38fcbb10_229944cuda3std3__419piecewise_constructE)
_ZN40_INTERNAL_d66b168f_4_k_cu_38fcbb10_229944cuda3std3__419piecewise_constructE:
	.zero		1
	.type		_ZN40_INTERNAL_d66b168f_4_k_cu_38fcbb10_229944cuda3std3__45__cpo4cendE,@object
	.size		_ZN40_INTERNAL_d66b168f_4_k_cu_38fcbb10_229944cuda3std3__45__cpo4cendE,(_ZN40_INTERNAL_d66b168f_4_k_cu_38fcbb10_229944cuda3std6ranges3__45__cpo4swapE - _ZN40_INTERNAL_d66b168f_4_k_cu_38fcbb10_229944cuda3std3__45__cpo4cendE)
_ZN40_INTERNAL_d66b168f_4_k_cu_38fcbb10_229944cuda3std3__45__cpo4cendE:
	.zero		1
	.type		_ZN40_INTERNAL_d66b168f_4_k_cu_38fcbb10_229944cuda3std6ranges3__45__cpo4swapE,@object
	.size		_ZN40_INTERNAL_d66b168f_4_k_cu_38fcbb10_229944cuda3std6ranges3__45__cpo4swapE,(.L_11 - _ZN40_INTERNAL_d66b168f_4_k_cu_38fcbb10_229944cuda3std6ranges3__45__cpo4swapE)
_ZN40_INTERNAL_d66b168f_4_k_cu_38fcbb10_229944cuda3std6ranges3__45__cpo4swapE:
	.zero		1
.L_11:


//--------------------- .nv.constant0._ZN7cutlass13device_kernelINS_4gemm6kernel13GemmUniversalIN4cute5tupleIJiiiiEEENS1_10collective13CollectiveMmaINS1_35MainloopSm100TmaUmmaWarpSpecializedILi8ELi2ELi4ENS5_IJNS4_1CILi2EEENSA_ILi4EEENSA_ILi1EEEEEEEENS5_IJNSA_ILi128EEENSA_ILi256EEESG_EEENS_12float_e5m2_tENS5_IJlSD_lEEESJ_SK_NS4_8TiledMMAINS4_8MMA_AtomIJNS4_10MMA_TraitsINS4_25SM100_MMA_F8F6F4_2x1SM_SSEJSJ_SJ_fSG_SH_NS4_17integral_constantINS4_4UMMA5MajorELSR_0EEESS_NSP_INSQ_7ScaleInELST_0EEESU_EEEEEENS4_6LayoutINS5_IJSD_SD_SD_EEENS5_IJNSA_ILi0EEESZ_SZ_EEEEENS5_IJNS4_10UnderscoreES12_S12_EEEEENS4_28SM100_TMA_2SM_LOAD_MULTICASTENS4_14ComposedLayoutINS4_7SwizzleILi3ELi4ELi3EEENS4_18smem_ptr_flag_bitsILi8EEENSX_INS5_IJNSA_ILi8EEESG_EEENS5_IJSG_SD_EEEEEEEvNS4_8identityENS4_18SM100_TMA_2SM_LOADES1F_vS1G_EENS_8epilogue10collective18CollectiveEpilogueINS1J_23Sm100TmaWarpSpecializedILi4ELi2ELi32ELb0ELb0EEEJNS5_IJNSA_ILi64EEESH_SG_EEENS5_IJNSX_IS1O_SD_EENSX_INS5_IJNSA_ILi32EEESB_EEENS5_IJSD_SG_EEEEEEEESJ_SK_SJ_SK_NS1J_6fusion15FusionCallbacksIS1N_NS1W_17LinearCombinationISJ_fSJ_fLNS_15FloatRoundStyleE2EEES1P_S1V_JEEENS4_5SM1004TMEM4LOAD26SM100_TMEM_LOAD_32dp32b32xENS4_13SM90_TMA_LOADENS16_INS17_ILi1ELi4ELi3EEES1A_NSX_INS5_IJS1B_S1R_EEENS5_IJS1R_SD_EEEEEEENS4_39AutoVectorizingCopyWithAssumedAlignmentILi128EEENS4_14SM90_TMA_STOREES2B_S2D_S2D_EEEvvEEEEvNT_6ParamsE --------------------------
	.section	.nv.constant0._ZN7cutlass13device_kernelINS_4gemm6kernel13GemmUniversalIN4cute5tupleIJiiiiEEENS1_10collective13CollectiveMmaINS1_35MainloopSm100TmaUmmaWarpSpecializedILi8ELi2ELi4ENS5_IJNS4_1CILi2EEENSA_ILi4EEENSA_ILi1EEEEEEEENS5_IJNSA_ILi128EEENSA_ILi256EEESG_EEENS_12float_e5m2_tENS5_IJlSD_lEEESJ_SK_NS4_8TiledMMAINS4_8MMA_AtomIJNS4_10MMA_TraitsINS4_25SM100_MMA_F8F6F4_2x1SM_SSEJSJ_SJ_fSG_SH_NS4_17integral_constantINS4_4UMMA5MajorELSR_0EEESS_NSP_INSQ_7ScaleInELST_0EEESU_EEEEEENS4_6LayoutINS5_IJSD_SD_SD_EEENS5_IJNSA_ILi0EEESZ_SZ_EEEEENS5_IJNS4_10UnderscoreES12_S12_EEEEENS4_28SM100_TMA_2SM_LOAD_MULTICASTENS4_14ComposedLayoutINS4_7SwizzleILi3ELi4ELi3EEENS4_18smem_ptr_flag_bitsILi8EEENSX_INS5_IJNSA_ILi8EEESG_EEENS5_IJSG_SD_EEEEEEEvNS4_8identityENS4_18SM100_TMA_2SM_LOADES1F_vS1G_EENS_8epilogue10collective18CollectiveEpilogueINS1J_23Sm100TmaWarpSpecializedILi4ELi2ELi32ELb0ELb0EEEJNS5_IJNSA_ILi64EEESH_SG_EEENS5_IJNSX_IS1O_SD_EENSX_INS5_IJNSA_ILi32EEESB_EEENS5_IJSD_SG_EEEEEEEESJ_SK_SJ_SK_NS1J_6fusion15FusionCallbacksIS1N_NS1W_17LinearCombinationISJ_fSJ_fLNS_15FloatRoundStyleE2EEES1P_S1V_JEEENS4_5SM1004TMEM4LOAD26SM100_TMEM_LOAD_32dp32b32xENS4_13SM90_TMA_LOADENS16_INS17_ILi1ELi4ELi3EEES1A_NSX_INS5_IJS1B_S1R_EEENS5_IJS1R_SD_EEEEEEENS4_39AutoVectorizingCopyWithAssumedAlignmentILi128EEENS4_14SM90_TMA_STOREES2B_S2D_S2D_EEEvvEEEEvNT_6ParamsE,"a",@progbits
	.sectionflags	@""
	.align	4
.nv.constant0._ZN7cutlass13device_kernelINS_4gemm6kernel13GemmUniversalIN4cute5tupleIJiiiiEEENS1_10collective13CollectiveMmaINS1_35MainloopSm100TmaUmmaWarpSpecializedILi8ELi2ELi4ENS5_IJNS4_1CILi2EEENSA_ILi4EEENSA_ILi1EEEEEEEENS5_IJNSA_ILi128EEENSA_ILi256EEESG_EEENS_12float_e5m2_tENS5_IJlSD_lEEESJ_SK_NS4_8TiledMMAINS4_8MMA_AtomIJNS4_10MMA_TraitsINS4_25SM100_MMA_F8F6F4_2x1SM_SSEJSJ_SJ_fSG_SH_NS4_17integral_constantINS4_4UMMA5MajorELSR_0EEESS_NSP_INSQ_7ScaleInELST_0EEESU_EEEEEENS4_6LayoutINS5_IJSD_SD_SD_EEENS5_IJNSA_ILi0EEESZ_SZ_EEEEENS5_IJNS4_10UnderscoreES12_S12_EEEEENS4_28SM100_TMA_2SM_LOAD_MULTICASTENS4_14ComposedLayoutINS4_7SwizzleILi3ELi4ELi3EEENS4_18smem_ptr_flag_bitsILi8EEENSX_INS5_IJNSA_ILi8EEESG_EEENS5_IJSG_SD_EEEEEEEvNS4_8identityENS4_18SM100_TMA_2SM_LOADES1F_vS1G_EENS_8epilogue10collective18CollectiveEpilogueINS1J_23Sm100TmaWarpSpecializedILi4ELi2ELi32ELb0ELb0EEEJNS5_IJNSA_ILi64EEESH_SG_EEENS5_IJNSX_IS1O_SD_EENSX_INS5_IJNSA_ILi32EEESB_EEENS5_IJSD_SG_EEEEEEEESJ_SK_SJ_SK_NS1J_6fusion15FusionCallbacksIS1N_NS1W_17LinearCombinationISJ_fSJ_fLNS_15FloatRoundStyleE2EEES1P_S1V_JEEENS4_5SM1004TMEM4LOAD26SM100_TMEM_LOAD_32dp32b32xENS4_13SM90_TMA_LOADENS16_INS17_ILi1ELi4ELi3EEES1A_NSX_INS5_IJS1B_S1R_EEENS5_IJS1R_SD_EEEEEEENS4_39AutoVectorizingCopyWithAssumedAlignmentILi128EEENS4_14SM90_TMA_STOREES2B_S2D_S2D_EEEvvEEEEvNT_6ParamsE:
	.zero		2944


//--------------------- SYMBOLS --------------------------

	.type		.nv.reservedSmem.offset0,@object
	.size		.nv.reservedSmem.offset0,0x4
	.type		.nv.reservedSmem.cap,@object
	.size		.nv.reservedSmem.cap,0x4
	.type		__assertfail,@function
